// auto-generated by cutlass_sweep.gemm — config: {"arch": "sm_100", "cluster_m": 1, "cluster_n": 2, "dtype": "int8", "stages": 0, "tile_k": 64, "tile_m": 64, "tile_n": 128}
#include "cutlass/cutlass.h"
#include "cutlass/gemm/collective/collective_builder.hpp"
#include "cutlass/gemm/device/gemm_universal_adapter.h"
#include "cutlass/gemm/kernel/gemm_universal.hpp"
#include "cutlass/epilogue/collective/collective_builder.hpp"

using ElemA = int8_t;
using ElemB = int8_t;
using ElemCD = int8_t;
using Acc  = int32_t;
using TileShape    = cute::Shape<cute::_64, cute::_128, cute::_64>;
using ClusterShape = cute::Shape<cute::_1, cute::_2, cute::_1>;

using CollectiveEpilogue = typename cutlass::epilogue::collective::CollectiveBuilder<
    cutlass::arch::Sm100, cutlass::arch::OpClassTensorOp,
    TileShape, ClusterShape,
    cutlass::epilogue::collective::EpilogueTileAuto,
    Acc, Acc,
    ElemCD, cutlass::layout::RowMajor, 128 / cutlass::sizeof_bits<ElemCD>::value,
    ElemCD, cutlass::layout::RowMajor, 128 / cutlass::sizeof_bits<ElemCD>::value,
    cutlass::epilogue::collective::EpilogueScheduleAuto
  >::CollectiveOp;

using CollectiveMainloop = typename cutlass::gemm::collective::CollectiveBuilder<
    cutlass::arch::Sm100, cutlass::arch::OpClassTensorOp,
    ElemA, cutlass::layout::RowMajor, 128 / cutlass::sizeof_bits<ElemA>::value,
    ElemB, cutlass::layout::ColumnMajor, 128 / cutlass::sizeof_bits<ElemB>::value,
    Acc,
    TileShape, ClusterShape,
    cutlass::gemm::collective::StageCountAutoCarveout<static_cast<int>(sizeof(typename CollectiveEpilogue::SharedStorage))>,
    cutlass::gemm::collective::KernelScheduleAuto
  >::CollectiveOp;

using GemmKernel = cutlass::gemm::kernel::GemmUniversal<
    cute::Shape<int,int,int,int>,
    CollectiveMainloop,
    CollectiveEpilogue
>;
using Gemm = cutlass::gemm::device::GemmUniversalAdapter<GemmKernel>;

// Force the device kernel symbol into the cubin without needing a host main.
auto* _anchor = &cutlass::device_kernel<GemmKernel>;


// ===== COMPILED SASS (sm_100a) =====

	.target	sm_100a

	.elftype	@"ET_EXEC"


//--------------------- .note.nv.tkinfo           --------------------------
	.section	.note.nv.tkinfo,"",@"SHT_NOTE"
	.sectionflags	@"SHF_NOTE_NV_TKINFO"
	.tkinfo
        /*0018*/ 	.word	0x00000002
        /*0030*/ 	.string	""
        /*0030*/ 	.string	"ptxas"
        /*0030*/ 	.string	"Cuda compilation tools, release 13.0, V13.0.88"
        /*0030*/ 	.string	"Build cuda_13.0.r13.0/compiler.36424714_0"
        /*0030*/ 	.string	"-arch sm_100a -m 64 "



//--------------------- .note.nv.cuinfo           --------------------------
	.section	.note.nv.cuinfo,"",@"SHT_NOTE"
	.sectionflags	@"SHF_NOTE_NV_CUINFO"
        /*0018*/ 	.short	0x0002
        /*001a*/ 	.short	0x0064
        /*001c*/ 	.short	0x0082
	.zero		2


//--------------------- .nv.info                  --------------------------
	.section	.nv.info,"",@"SHT_CUDA_INFO"
	.align	4


	//----- nvinfo : EIATTR_REGCOUNT
	.align		4
        /*0000*/ 	.byte	0x04, 0x2f
        /*0002*/ 	.short	(.L_19 - .L_18)
	.align		4
.L_18:
        /*0004*/ 	.word	index@(_ZN7cutlass13device_kernelINS_4gemm6kernel13GemmUniversalIN4cute5tupleIJiiiiEEENS1_10collective13CollectiveMmaINS1_35MainloopSm100TmaUmmaWarpSpecializedILi17ELi2ELi4ENS5_IJNS4_1CILi1EEENSA_ILi2EEESB_EEEEENS5_IJNSA_ILi64EEENSA_ILi128EEESF_EEEaNS5_IJlSB_lEEEaSI_NS4_8TiledMMAINS4_8MMA_AtomIJNS4_15SM100_MMA_S8_SSIaaiLi64ELi128ELNS4_4UMMA5MajorE0ELSN_0ELNSM_8SaturateE0EEEEEENS4_6LayoutINS5_IJSB_SB_SB_EEENS5_IJNSA_ILi0EEEST_ST_EEEEENS5_IJNS4_10UnderscoreESW_SW_EEEEENS4_23SM90_TMA_LOAD_MULTICASTENS4_14ComposedLayoutINS4_7SwizzleILi2ELi4ELi3EEENS4_18smem_ptr_flag_bitsILi8EEENSR_INS5_IJNSA_ILi8EEESF_EEENS5_IJSF_SB_EEEEEEEvNS4_8identityENS4_13SM90_TMA_LOADES19_vS1A_EENS_8epilogue10collective18CollectiveEpilogueINS1D_23Sm100TmaWarpSpecializedILi2ELi2ELi32ELb0ELb0EEEJSH_NS5_IJNSR_ISF_SB_EES1I_EEEaSI_aSI_NS1D_6fusion15FusionCallbacksIS1H_NS1K_17LinearCombinationIaiaiLNS_15FloatRoundStyleE2EEESH_S1J_JEEENS4_5SM1004TMEM4LOAD26SM100_TMEM_LOAD_16dp32b32xES1B_S19_NS4_39AutoVectorizingCopyWithAssumedAlignmentILi128EEENS4_14SM90_TMA_STOREES19_S1V_S1V_EEEvvEEEEvNT_6ParamsE)
        /*0008*/ 	.word	0x0000005a


	//----- nvinfo : EIATTR_FRAME_SIZE
	.align		4
.L_19:
        /*000c*/ 	.byte	0x04, 0x11
        /*000e*/ 	.short	(.L_21 - .L_20)
	.align		4
.L_20:
        /*0010*/ 	.word	index@($__internal_2_$__cuda_sm10x_tcgen05_guardrail_trap_unallocated_columns_being_dealloced)
        /*0014*/ 	.word	0x00000000


	//----- nvinfo : EIATTR_FRAME_SIZE
	.align		4
.L_21:
        /*0018*/ 	.byte	0x04, 0x11
        /*001a*/ 	.short	(.L_23 - .L_22)
	.align		4
.L_22:
        /*001c*/ 	.word	index@($__internal_1_$__cuda_sm10x_tcgen05_guardrail_trap_phase_invalid_during_alloc)
        /*0020*/ 	.word	0x00000000


	//----- nvinfo : EIATTR_FRAME_SIZE
	.align		4
.L_23:
        /*0024*/ 	.byte	0x04, 0x11
        /*0026*/ 	.short	(.L_25 - .L_24)
	.align		4
.L_24:
        /*0028*/ 	.word	index@($__internal_0_$__cuda_sm10x_tcgen05_guardrail_trap_col_being_dealloced_not_returned_by_alloc)
        /*002c*/ 	.word	0x00000000


	//----- nvinfo : EIATTR_FRAME_SIZE
	.align		4
.L_25:
        /*0030*/ 	.byte	0x04, 0x11
        /*0032*/ 	.short	(.L_27 - .L_26)
	.align		4
.L_26:
        /*0034*/ 	.word	index@(_ZN7cutlass13device_kernelINS_4gemm6kernel13GemmUniversalIN4cute5tupleIJiiiiEEENS1_10collective13CollectiveMmaINS1_35MainloopSm100TmaUmmaWarpSpecializedILi17ELi2ELi4ENS5_IJNS4_1CILi1EEENSA_ILi2EEESB_EEEEENS5_IJNSA_ILi64EEENSA_ILi128EEESF_EEEaNS5_IJlSB_lEEEaSI_NS4_8TiledMMAINS4_8MMA_AtomIJNS4_15SM100_MMA_S8_SSIaaiLi64ELi128ELNS4_4UMMA5MajorE0ELSN_0ELNSM_8SaturateE0EEEEEENS4_6LayoutINS5_IJSB_SB_SB_EEENS5_IJNSA_ILi0EEEST_ST_EEEEENS5_IJNS4_10UnderscoreESW_SW_EEEEENS4_23SM90_TMA_LOAD_MULTICASTENS4_14ComposedLayoutINS4_7SwizzleILi2ELi4ELi3EEENS4_18smem_ptr_flag_bitsILi8EEENSR_INS5_IJNSA_ILi8EEESF_EEENS5_IJSF_SB_EEEEEEEvNS4_8identityENS4_13SM90_TMA_LOADES19_vS1A_EENS_8epilogue10collective18CollectiveEpilogueINS1D_23Sm100TmaWarpSpecializedILi2ELi2ELi32ELb0ELb0EEEJSH_NS5_IJNSR_ISF_SB_EES1I_EEEaSI_aSI_NS1D_6fusion15FusionCallbacksIS1H_NS1K_17LinearCombinationIaiaiLNS_15FloatRoundStyleE2EEESH_S1J_JEEENS4_5SM1004TMEM4LOAD26SM100_TMEM_LOAD_16dp32b32xES1B_S19_NS4_39AutoVectorizingCopyWithAssumedAlignmentILi128EEENS4_14SM90_TMA_STOREES19_S1V_S1V_EEEvvEEEEvNT_6ParamsE)
        /*0038*/ 	.word	0x00000000


	//----- nvinfo : EIATTR_MIN_STACK_SIZE
	.align		4
.L_27:
        /*003c*/ 	.byte	0x04, 0x12
        /*003e*/ 	.short	(.L_29 - .L_28)
	.align		4
.L_28:
        /*0040*/ 	.word	index@(_ZN7cutlass13device_kernelINS_4gemm6kernel13GemmUniversalIN4cute5tupleIJiiiiEEENS1_10collective13CollectiveMmaINS1_35MainloopSm100TmaUmmaWarpSpecializedILi17ELi2ELi4ENS5_IJNS4_1CILi1EEENSA_ILi2EEESB_EEEEENS5_IJNSA_ILi64EEENSA_ILi128EEESF_EEEaNS5_IJlSB_lEEEaSI_NS4_8TiledMMAINS4_8MMA_AtomIJNS4_15SM100_MMA_S8_SSIaaiLi64ELi128ELNS4_4UMMA5MajorE0ELSN_0ELNSM_8SaturateE0EEEEEENS4_6LayoutINS5_IJSB_SB_SB_EEENS5_IJNSA_ILi0EEEST_ST_EEEEENS5_IJNS4_10UnderscoreESW_SW_EEEEENS4_23SM90_TMA_LOAD_MULTICASTENS4_14ComposedLayoutINS4_7SwizzleILi2ELi4ELi3EEENS4_18smem_ptr_flag_bitsILi8EEENSR_INS5_IJNSA_ILi8EEESF_EEENS5_IJSF_SB_EEEEEEEvNS4_8identityENS4_13SM90_TMA_LOADES19_vS1A_EENS_8epilogue10collective18CollectiveEpilogueINS1D_23Sm100TmaWarpSpecializedILi2ELi2ELi32ELb0ELb0EEEJSH_NS5_IJNSR_ISF_SB_EES1I_EEEaSI_aSI_NS1D_6fusion15FusionCallbacksIS1H_NS1K_17LinearCombinationIaiaiLNS_15FloatRoundStyleE2EEESH_S1J_JEEENS4_5SM1004TMEM4LOAD26SM100_TMEM_LOAD_16dp32b32xES1B_S19_NS4_39AutoVectorizingCopyWithAssumedAlignmentILi128EEENS4_14SM90_TMA_STOREES19_S1V_S1V_EEEvvEEEEvNT_6ParamsE)
        /*0044*/ 	.word	0x00000000
.L_29:


//--------------------- .nv.compat                --------------------------
	.section	.nv.compat,"",@"SHT_CUDA_COMPAT_INFO"
	.align	4
        /*0000*/ 	.byte	0x02, 0x09, 0x01, 0x00, 0x02, 0x02, 0x03, 0x00, 0x02, 0x05, 0x06, 0x00, 0x03, 0x07, 0x01, 0x01
        /*0010*/ 	.byte	0x02, 0x03, 0x01, 0x00, 0x02, 0x06, 0x01, 0x00, 0x04, 0x0b, 0x08, 0x00, 0x01, 0x00, 0x00, 0x00
        /*0020*/ 	.byte	0x00, 0x00, 0x00, 0x00


//--------------------- .nv.info._ZN7cutlass13device_kernelINS_4gemm6kernel13GemmUniversalIN4cute5tupleIJiiiiEEENS1_10collective13CollectiveMmaINS1_35MainloopSm100TmaUmmaWarpSpecializedILi17ELi2ELi4ENS5_IJNS4_1CILi1EEENSA_ILi2EEESB_EEEEENS5_IJNSA_ILi64EEENSA_ILi128EEESF_EEEaNS5_IJlSB_lEEEaSI_NS4_8TiledMMAINS4_8MMA_AtomIJNS4_15SM100_MMA_S8_SSIaaiLi64ELi128ELNS4_4UMMA5MajorE0ELSN_0ELNSM_8SaturateE0EEEEEENS4_6LayoutINS5_IJSB_SB_SB_EEENS5_IJNSA_ILi0EEEST_ST_EEEEENS5_IJNS4_10UnderscoreESW_SW_EEEEENS4_23SM90_TMA_LOAD_MULTICASTENS4_14ComposedLayoutINS4_7SwizzleILi2ELi4ELi3EEENS4_18smem_ptr_flag_bitsILi8EEENSR_INS5_IJNSA_ILi8EEESF_EEENS5_IJSF_SB_EEEEEEEvNS4_8identityENS4_13SM90_TMA_LOADES19_vS1A_EENS_8epilogue10collective18CollectiveEpilogueINS1D_23Sm100TmaWarpSpecializedILi2ELi2ELi32ELb0ELb0EEEJSH_NS5_IJNSR_ISF_SB_EES1I_EEEaSI_aSI_NS1D_6fusion15FusionCallbacksIS1H_NS1K_17LinearCombinationIaiaiLNS_15FloatRoundStyleE2EEESH_S1J_JEEENS4_5SM1004TMEM4LOAD26SM100_TMEM_LOAD_16dp32b32xES1B_S19_NS4_39AutoVectorizingCopyWithAssumedAlignmentILi128EEENS4_14SM90_TMA_STOREES19_S1V_S1V_EEEvvEEEEvNT_6ParamsE --------------------------
	.section	.nv.info._ZN7cutlass13device_kernelINS_4gemm6kernel13GemmUniversalIN4cute5tupleIJiiiiEEENS1_10collective13CollectiveMmaINS1_35MainloopSm100TmaUmmaWarpSpecializedILi17ELi2ELi4ENS5_IJNS4_1CILi1EEENSA_ILi2EEESB_EEEEENS5_IJNSA_ILi64EEENSA_ILi128EEESF_EEEaNS5_IJlSB_lEEEaSI_NS4_8TiledMMAINS4_8MMA_AtomIJNS4_15SM100_MMA_S8_SSIaaiLi64ELi128ELNS4_4UMMA5MajorE0ELSN_0ELNSM_8SaturateE0EEEEEENS4_6LayoutINS5_IJSB_SB_SB_EEENS5_IJNSA_ILi0EEEST_ST_EEEEENS5_IJNS4_10UnderscoreESW_SW_EEEEENS4_23SM90_TMA_LOAD_MULTICASTENS4_14ComposedLayoutINS4_7SwizzleILi2ELi4ELi3EEENS4_18smem_ptr_flag_bitsILi8EEENSR_INS5_IJNSA_ILi8EEESF_EEENS5_IJSF_SB_EEEEEEEvNS4_8identityENS4_13SM90_TMA_LOADES19_vS1A_EENS_8epilogue10collective18CollectiveEpilogueINS1D_23Sm100TmaWarpSpecializedILi2ELi2ELi32ELb0ELb0EEEJSH_NS5_IJNSR_ISF_SB_EES1I_EEEaSI_aSI_NS1D_6fusion15FusionCallbacksIS1H_NS1K_17LinearCombinationIaiaiLNS_15FloatRoundStyleE2EEESH_S1J_JEEENS4_5SM1004TMEM4LOAD26SM100_TMEM_LOAD_16dp32b32xES1B_S19_NS4_39AutoVectorizingCopyWithAssumedAlignmentILi128EEENS4_14SM90_TMA_STOREES19_S1V_S1V_EEEvvEEEEvNT_6ParamsE,"",@"SHT_CUDA_INFO"
	.sectionflags	@""
	.align	4


	//----- nvinfo : EIATTR_CUDA_API_VERSION
	.align		4
        /*0000*/ 	.byte	0x04, 0x37
        /*0002*/ 	.short	(.L_31 - .L_30)
.L_30:
        /*0004*/ 	.word	0x00000082


	//----- nvinfo : EIATTR_KPARAM_INFO
	.align		4
.L_31:
        /*0008*/ 	.byte	0x04, 0x17
        /*000a*/ 	.short	(.L_33 - .L_32)
.L_32:
        /*000c*/ 	.word	0x00000000
        /*0010*/ 	.short	0x0000
        /*0012*/ 	.short	0x0000
        /*0014*/ 	.byte	0x00, 0xf0, 0x01, 0x20


	//----- nvinfo : EIATTR_AT_ENTRY_FRAGMENTS
	.align		4
.L_33:
        /*0018*/ 	.byte	0x04, 0x4f
        /*001a*/ 	.short	(.L_35 - .L_34)


	//   ....[0]....
.L_34:
        /*001c*/ 	.word	0x00000006


	//----- nvinfo : EIATTR_RESERVED_SMEM_USED
	.align		4
.L_35:
        /*0020*/ 	.byte	0x01, 0x41
	.zero		2


	//----- nvinfo : EIATTR_SPARSE_MMA_MASK
	.align		4
        /*0024*/ 	.byte	0x03, 0x50
        /*0026*/ 	.short	0x0000


	//----- nvinfo : EIATTR_TCGEN05_1CTA_USED
	.align		4
        /*0028*/ 	.byte	0x01, 0x51
	.zero		2


	//----- nvinfo : EIATTR_MAXREG_COUNT
	.align		4
        /*002c*/ 	.byte	0x03, 0x1b
        /*002e*/ 	.short	0x00ff


	//----- nvinfo : EIATTR_NUM_BARRIERS
	.align		4
        /*0030*/ 	.byte	0x02, 0x4c
        /*0032*/ 	.byte	0x07
	.zero		1


	//----- nvinfo : EIATTR_EXTERNS
	.align		4
        /*0034*/ 	.byte	0x04, 0x0f
        /*0036*/ 	.short	(.L_37 - .L_36)


	//   ....[0]....
	.align		4
.L_36:
        /*0038*/ 	.word	index@(__assertfail)


	//----- nvinfo : EIATTR_MERCURY_ISA_VERSION
	.align		4
.L_37:
        /*003c*/ 	.byte	0x03, 0x5f
        /*003e*/ 	.short	0x0101


	//----- nvinfo : EIATTR_INT_WARP_WIDE_INSTR_OFFSETS
	.align		4
        /*0040*/ 	.byte	0x04, 0x31
        /*0042*/ 	.short	(.L_39 - .L_38)


	//   ....[0]....
.L_38:
        /*0044*/ 	.word	0x000044d0


	//   ....[1]....
        /*0048*/ 	.word	0x00004500


	//   ....[2]....
        /*004c*/ 	.word	0x00004520


	//   ....[3]....
        /*0050*/ 	.word	0x00005040


	//   ....[4]....
        /*0054*/ 	.word	0x000050b0


	//   ....[5]....
        /*0058*/ 	.word	0x00005190


	//   ....[6]....
        /*005c*/ 	.word	0x00005240


	//----- nvinfo : EIATTR_COOP_GROUP_MASK_REGIDS
	.align		4
.L_39:
        /*0060*/ 	.byte	0x04, 0x29
        /*0062*/ 	.short	(.L_41 - .L_40)


	//   ....[0]....
.L_40:
        /*0064*/ 	.word	0xffffffff


	//   ....[1]....
        /*0068*/ 	.word	0xffffffff


	//   ....[2]....
        /*006c*/ 	.word	0xffffffff


	//   ....[3]....
        /*0070*/ 	.word	0xffffffff


	//   ....[4]....
        /*0074*/ 	.word	0xffffffff


	//   ....[5]....
        /*0078*/ 	.word	0xffffffff


	//   ....[6]....
        /*007c*/ 	.word	0xffffffff


	//   ....[7]....
        /*0080*/ 	.word	0xffffffff


	//   ....[8]....
        /*0084*/ 	.word	0xffffffff


	//   ....[9]....
        /*0088*/ 	.word	0xffffffff


	//   ....[10]....
        /*008c*/ 	.word	0xffffffff


	//   ....[11]....
        /*0090*/ 	.word	0xffffffff


	//   ....[12]....
        /*0094*/ 	.word	0xffffffff


	//   ....[13]....
        /*0098*/ 	.word	0xffffffff


	//----- nvinfo : EIATTR_COOP_GROUP_INSTR_OFFSETS
	.align		4
.L_41:
        /*009c*/ 	.byte	0x04, 0x28
        /*009e*/ 	.short	(.L_43 - .L_42)


	//   ....[0]....
.L_42:
        /*00a0*/ 	.word	0x00000080


	//   ....[1]....
        /*00a4*/ 	.word	0x000004f0


	//   ....[2]....
        /*00a8*/ 	.word	0x00000870


	//   ....[3]....
        /*00ac*/ 	.word	0x000009d0


	//   ....[4]....
        /*00b0*/ 	.word	0x00000ad0


	//   ....[5]....
        /*00b4*/ 	.word	0x00000c40


	//   ....[6]....
        /*00b8*/ 	.word	0x00000de0


	//   ....[7]....
        /*00bc*/ 	.word	0x00000f90


	//   ....[8]....
        /*00c0*/ 	.word	0x000021a0


	//   ....[9]....
        /*00c4*/ 	.word	0x000037a0


	//   ....[10]....
        /*00c8*/ 	.word	0x000039b0


	//   ....[11]....
        /*00cc*/ 	.word	0x000039e0


	//   ....[12]....
        /*00d0*/ 	.word	0x000043b0


	//   ....[13]....
        /*00d4*/ 	.word	0x000045e0


	//----- nvinfo : EIATTR_VRC_CTA_INIT_COUNT
	.align		4
.L_43:
        /*00d8*/ 	.byte	0x02, 0x4a
        /*00da*/ 	.byte	0x80
	.zero		1


	//----- nvinfo : EIATTR_SYSCALL_OFFSETS
	.align		4
        /*00dc*/ 	.byte	0x04, 0x46
        /*00de*/ 	.short	(.L_45 - .L_44)


	//   ....[0]....
.L_44:
        /*00e0*/ 	.word	0x00005e40


	//   ....[1]....
        /*00e4*/ 	.word	0x00005f80


	//   ....[2]....
        /*00e8*/ 	.word	0x000067b0


	//   ....[3]....
        /*00ec*/ 	.word	0x00007550


	//----- nvinfo : EIATTR_MBARRIER_INSTR_OFFSETS
	.align		4
.L_45:
        /*00f0*/ 	.byte	0x04, 0x39
        /*00f2*/ 	.short	(.L_47 - .L_46)


	//   ....[0]....
.L_46:
        /*00f4*/ 	.word	0x00000630
        /*00f8*/ 	.word	0x000000ff
        /*00fc*/ 	.word	0x00000000
        /*0100*/ 	.short	0x0100
        /*0102*/ 	.byte	0x04
	.zero		1


	//   ....[1]....
        /*0104*/ 	.word	0x00000640
        /*0108*/ 	.word	0x000000ff
        /*010c*/ 	.word	0x00000088
        /*0110*/ 	.short	0x0100
        /*0112*/ 	.byte	0x04
	.zero		1


	//   ....[2]....
        /*0114*/ 	.word	0x00000650
        /*0118*/ 	.word	0x000000ff
        /*011c*/ 	.word	0x00000008
        /*0120*/ 	.short	0x0100
        /*0122*/ 	.byte	0x04
	.zero		1


	//   ....[3]....
        /*0124*/ 	.word	0x00000660
        /*0128*/ 	.word	0x000000ff
        /*012c*/ 	.word	0x00000090
        /*0130*/ 	.short	0x0100
        /*0132*/ 	.byte	0x04
	.zero		1


	//   ....[4]....
        /*0134*/ 	.word	0x00000670
        /*0138*/ 	.word	0x000000ff
        /*013c*/ 	.word	0x00000010
        /*0140*/ 	.short	0x0100
        /*0142*/ 	.byte	0x04
	.zero		1


	//   ....[5]....
        /*0144*/ 	.word	0x00000680
        /*0148*/ 	.word	0x000000ff
        /*014c*/ 	.word	0x00000098
        /*0150*/ 	.short	0x0100
        /*0152*/ 	.byte	0x04
	.zero		1


	//   ....[6]....
        /*0154*/ 	.word	0x00000690
        /*0158*/ 	.word	0x000000ff
        /*015c*/ 	.word	0x00000018
        /*0160*/ 	.short	0x0100
        /*0162*/ 	.byte	0x04
	.zero		1


	//   ....[7]....
        /*0164*/ 	.word	0x000006a0
        /*0168*/ 	.word	0x000000ff
        /*016c*/ 	.word	0x000000a0
        /*0170*/ 	.short	0x0100
        /*0172*/ 	.byte	0x04
	.zero		1


	//   ....[8]....
        /*0174*/ 	.word	0x000006b0
        /*0178*/ 	.word	0x000000ff
        /*017c*/ 	.word	0x00000020
        /*0180*/ 	.short	0x0100
        /*0182*/ 	.byte	0x04
	.zero		1


	//   ....[9]....
        /*0184*/ 	.word	0x000006c0
        /*0188*/ 	.word	0x000000ff
        /*018c*/ 	.word	0x000000a8
        /*0190*/ 	.short	0x0100
        /*0192*/ 	.byte	0x04
	.zero		1


	//   ....[10]....
        /*0194*/ 	.word	0x000006d0
        /*0198*/ 	.word	0x000000ff
        /*019c*/ 	.word	0x00000028
        /*01a0*/ 	.short	0x0100
        /*01a2*/ 	.byte	0x04
	.zero		1


	//   ....[11]....
        /*01a4*/ 	.word	0x000006e0
        /*01a8*/ 	.word	0x000000ff
        /*01ac*/ 	.word	0x000000b0
        /*01b0*/ 	.short	0x0100
        /*01b2*/ 	.byte	0x04
	.zero		1


	//   ....[12]....
        /*01b4*/ 	.word	0x000006f0
        /*01b8*/ 	.word	0x000000ff
        /*01bc*/ 	.word	0x00000030
        /*01c0*/ 	.short	0x0100
        /*01c2*/ 	.byte	0x04
	.zero		1


	//   ....[13]....
        /*01c4*/ 	.word	0x00000700
        /*01c8*/ 	.word	0x000000ff
        /*01cc*/ 	.word	0x000000b8
        /*01d0*/ 	.short	0x0100
        /*01d2*/ 	.byte	0x04
	.zero		1


	//   ....[14]....
        /*01d4*/ 	.word	0x00000710
        /*01d8*/ 	.word	0x000000ff
        /*01dc*/ 	.word	0x00000038
        /*01e0*/ 	.short	0x0100
        /*01e2*/ 	.byte	0x04
	.zero		1


	//   ....[15]....
        /*01e4*/ 	.word	0x00000720
        /*01e8*/ 	.word	0x000000ff
        /*01ec*/ 	.word	0x000000c0
        /*01f0*/ 	.short	0x0100
        /*01f2*/ 	.byte	0x04
	.zero		1


	//   ....[16]....
        /*01f4*/ 	.word	0x00000730
        /*01f8*/ 	.word	0x000000ff
        /*01fc*/ 	.word	0x00000040
        /*0200*/ 	.short	0x0100
        /*0202*/ 	.byte	0x04
	.zero		1


	//   ....[17]....
        /*0204*/ 	.word	0x00000740
        /*0208*/ 	.word	0x000000ff
        /*020c*/ 	.word	0x000000c8
        /*0210*/ 	.short	0x0100
        /*0212*/ 	.byte	0x04
	.zero		1


	//   ....[18]....
        /*0214*/ 	.word	0x00000750
        /*0218*/ 	.word	0x000000ff
        /*021c*/ 	.word	0x00000048
        /*0220*/ 	.short	0x0100
        /*0222*/ 	.byte	0x04
	.zero		1


	//   ....[19]....
        /*0224*/ 	.word	0x00000760
        /*0228*/ 	.word	0x000000ff
        /*022c*/ 	.word	0x000000d0
        /*0230*/ 	.short	0x0100
        /*0232*/ 	.byte	0x04
	.zero		1


	//   ....[20]....
        /*0234*/ 	.word	0x00000770
        /*0238*/ 	.word	0x000000ff
        /*023c*/ 	.word	0x00000050
        /*0240*/ 	.short	0x0100
        /*0242*/ 	.byte	0x04
	.zero		1


	//   ....[21]....
        /*0244*/ 	.word	0x00000780
        /*0248*/ 	.word	0x000000ff
        /*024c*/ 	.word	0x000000d8
        /*0250*/ 	.short	0x0100
        /*0252*/ 	.byte	0x04
	.zero		1


	//   ....[22]....
        /*0254*/ 	.word	0x00000790
        /*0258*/ 	.word	0x000000ff
        /*025c*/ 	.word	0x00000058
        /*0260*/ 	.short	0x0100
        /*0262*/ 	.byte	0x04
	.zero		1


	//   ....[23]....
        /*0264*/ 	.word	0x000007a0
        /*0268*/ 	.word	0x000000ff
        /*026c*/ 	.word	0x000000e0
        /*0270*/ 	.short	0x0100
        /*0272*/ 	.byte	0x04
	.zero		1


	//   ....[24]....
        /*0274*/ 	.word	0x000007b0
        /*0278*/ 	.word	0x000000ff
        /*027c*/ 	.word	0x00000060
        /*0280*/ 	.short	0x0100
        /*0282*/ 	.byte	0x04
	.zero		1


	//   ....[25]....
        /*0284*/ 	.word	0x000007c0
        /*0288*/ 	.word	0x000000ff
        /*028c*/ 	.word	0x000000e8
        /*0290*/ 	.short	0x0100
        /*0292*/ 	.byte	0x04
	.zero		1


	//   ....[26]....
        /*0294*/ 	.word	0x000007d0
        /*0298*/ 	.word	0x000000ff
        /*029c*/ 	.word	0x00000068
        /*02a0*/ 	.short	0x0100
        /*02a2*/ 	.byte	0x04
	.zero		1


	//   ....[27]....
        /*02a4*/ 	.word	0x000007e0
        /*02a8*/ 	.word	0x000000ff
        /*02ac*/ 	.word	0x000000f0
        /*02b0*/ 	.short	0x0100
        /*02b2*/ 	.byte	0x04
	.zero		1


	//   ....[28]....
        /*02b4*/ 	.word	0x000007f0
        /*02b8*/ 	.word	0x000000ff
        /*02bc*/ 	.word	0x00000070
        /*02c0*/ 	.short	0x0100
        /*02c2*/ 	.byte	0x04
	.zero		1


	//   ....[29]....
        /*02c4*/ 	.word	0x00000800
        /*02c8*/ 	.word	0x000000ff
        /*02cc*/ 	.word	0x000000f8
        /*02d0*/ 	.short	0x0100
        /*02d2*/ 	.byte	0x04
	.zero		1


	//   ....[30]....
        /*02d4*/ 	.word	0x00000810
        /*02d8*/ 	.word	0x000000ff
        /*02dc*/ 	.word	0x00000078
        /*02e0*/ 	.short	0x0100
        /*02e2*/ 	.byte	0x04
	.zero		1


	//   ....[31]....
        /*02e4*/ 	.word	0x00000820
        /*02e8*/ 	.word	0x000000ff
        /*02ec*/ 	.word	0x00000100
        /*02f0*/ 	.short	0x0100
        /*02f2*/ 	.byte	0x04
	.zero		1


	//   ....[32]....
        /*02f4*/ 	.word	0x00000830
        /*02f8*/ 	.word	0x000000ff
        /*02fc*/ 	.word	0x00000080
        /*0300*/ 	.short	0x0100
        /*0302*/ 	.byte	0x04
	.zero		1


	//   ....[33]....
        /*0304*/ 	.word	0x00000840
        /*0308*/ 	.word	0x000000ff
        /*030c*/ 	.word	0x00000108
        /*0310*/ 	.short	0x0100
        /*0312*/ 	.byte	0x04
	.zero		1


	//   ....[34]....
        /*0314*/ 	.word	0x00000980
        /*0318*/ 	.word	0x000000ff
        /*031c*/ 	.word	0x00000110
        /*0320*/ 	.short	0x0100
        /*0322*/ 	.byte	0x04
	.zero		1


	//   ....[35]....
        /*0324*/ 	.word	0x00000990
        /*0328*/ 	.word	0x000000ff
        /*032c*/ 	.word	0x00000120
        /*0330*/ 	.short	0x0100
        /*0332*/ 	.byte	0x04
	.zero		1


	//   ....[36]....
        /*0334*/ 	.word	0x000009a0
        /*0338*/ 	.word	0x000000ff
        /*033c*/ 	.word	0x00000118
        /*0340*/ 	.short	0x0100
        /*0342*/ 	.byte	0x04
	.zero		1


	//   ....[37]....
        /*0344*/ 	.word	0x000009b0
        /*0348*/ 	.word	0x000000ff
        /*034c*/ 	.word	0x00000128
        /*0350*/ 	.short	0x0100
        /*0352*/ 	.byte	0x04
	.zero		1


	//   ....[38]....
        /*0354*/ 	.word	0x00000aa0
        /*0358*/ 	.word	0x000000ff
        /*035c*/ 	.word	0x00000130
        /*0360*/ 	.short	0x0100
        /*0362*/ 	.byte	0x06
	.zero		1


	//   ....[39]....
        /*0364*/ 	.word	0x00000ab0
        /*0368*/ 	.word	0x000000ff
        /*036c*/ 	.word	0x00000138
        /*0370*/ 	.short	0x0100
        /*0372*/ 	.byte	0x06
	.zero		1


	//   ....[40]....
        /*0374*/ 	.word	0x00000bf0
        /*0378*/ 	.word	0x000000ff
        /*037c*/ 	.word	0x00000140
        /*0380*/ 	.short	0x0100
        /*0382*/ 	.byte	0x06
	.zero		1


	//   ....[41]....
        /*0384*/ 	.word	0x00000c00
        /*0388*/ 	.word	0x000000ff
        /*038c*/ 	.word	0x00000150
        /*0390*/ 	.short	0x0100
        /*0392*/ 	.byte	0x06
	.zero		1


	//   ....[42]....
        /*0394*/ 	.word	0x00000c10
        /*0398*/ 	.word	0x000000ff
        /*039c*/ 	.word	0x00000148
        /*03a0*/ 	.short	0x0100
        /*03a2*/ 	.byte	0x06
	.zero		1


	//   ....[43]....
        /*03a4*/ 	.word	0x00000c20
        /*03a8*/ 	.word	0x000000ff
        /*03ac*/ 	.word	0x00000158
        /*03b0*/ 	.short	0x0100
        /*03b2*/ 	.byte	0x06
	.zero		1


	//   ....[44]....
        /*03b4*/ 	.word	0x00000d50
        /*03b8*/ 	.word	0x000000ff
        /*03bc*/ 	.word	0x00000160
        /*03c0*/ 	.short	0x0100
        /*03c2*/ 	.byte	0x04
	.zero		1


	//   ....[45]....
        /*03c4*/ 	.word	0x00000d60
        /*03c8*/ 	.word	0x000000ff
        /*03cc*/ 	.word	0x00000180
        /*03d0*/ 	.short	0x0100
        /*03d2*/ 	.byte	0x04
	.zero		1


	//   ....[46]....
        /*03d4*/ 	.word	0x00000d70
        /*03d8*/ 	.word	0x000000ff
        /*03dc*/ 	.word	0x00000168
        /*03e0*/ 	.short	0x0100
        /*03e2*/ 	.byte	0x04
	.zero		1


	//   ....[47]....
        /*03e4*/ 	.word	0x00000d80
        /*03e8*/ 	.word	0x000000ff
        /*03ec*/ 	.word	0x00000188
        /*03f0*/ 	.short	0x0100
        /*03f2*/ 	.byte	0x04
	.zero		1


	//   ....[48]....
        /*03f4*/ 	.word	0x00000d90
        /*03f8*/ 	.word	0x000000ff
        /*03fc*/ 	.word	0x00000170
        /*0400*/ 	.short	0x0100
        /*0402*/ 	.byte	0x04
	.zero		1


	//   ....[49]....
        /*0404*/ 	.word	0x00000da0
        /*0408*/ 	.word	0x000000ff
        /*040c*/ 	.word	0x00000190
        /*0410*/ 	.short	0x0100
        /*0412*/ 	.byte	0x04
	.zero		1


	//   ....[50]....
        /*0414*/ 	.word	0x00000db0
        /*0418*/ 	.word	0x000000ff
        /*041c*/ 	.word	0x00000178
        /*0420*/ 	.short	0x0100
        /*0422*/ 	.byte	0x04
	.zero		1


	//   ....[51]....
        /*0424*/ 	.word	0x00000dc0
        /*0428*/ 	.word	0x000000ff
        /*042c*/ 	.word	0x00000198
        /*0430*/ 	.short	0x0100
        /*0432*/ 	.byte	0x04
	.zero		1


	//   ....[52]....
        /*0434*/ 	.word	0x00000eb0
        /*0438*/ 	.word	0x000000ff
        /*043c*/ 	.word	0x000001a0
        /*0440*/ 	.short	0x0100
        /*0442*/ 	.byte	0x04
	.zero		1


	//   ....[53]....
        /*0444*/ 	.word	0x00000ec0
        /*0448*/ 	.word	0x000000ff
        /*044c*/ 	.word	0x000001b0
        /*0450*/ 	.short	0x0100
        /*0452*/ 	.byte	0x04
	.zero		1


	//   ....[54]....
        /*0454*/ 	.word	0x00000ed0
        /*0458*/ 	.word	0x000000ff
        /*045c*/ 	.word	0x000001a8
        /*0460*/ 	.short	0x0100
        /*0462*/ 	.byte	0x04
	.zero		1


	//   ....[55]....
        /*0464*/ 	.word	0x00000ee0
        /*0468*/ 	.word	0x000000ff
        /*046c*/ 	.word	0x000001b8
        /*0470*/ 	.short	0x0100
        /*0472*/ 	.byte	0x04
	.zero		1


	//   ....[56]....
        /*0474*/ 	.word	0x00001a20
        /*0478*/ 	.word	0x00000000
        /*047c*/ 	.word	0x000001b0
        /*0480*/ 	.short	0x010a
        /*0482*/ 	.byte	0xff
	.zero		1


	//   ....[57]....
        /*0484*/ 	.word	0x00001a50
        /*0488*/ 	.word	0x00000000
        /*048c*/ 	.word	0x000001a0
        /*0490*/ 	.short	0x0101
        /*0492*/ 	.byte	0xff
	.zero		1


	//   ....[58]....
        /*0494*/ 	.word	0x00001b20
        /*0498*/ 	.word	0x000000ff
        /*049c*/ 	.word	0x00000088
        /*04a0*/ 	.short	0x010a
        /*04a2*/ 	.byte	0x04
	.zero		1


	//   ....[59]....
        /*04a4*/ 	.word	0x00001ba0
        /*04a8*/ 	.word	0x000000ff
        /*04ac*/ 	.word	0x00000088
        /*04b0*/ 	.short	0x010a
        /*04b2*/ 	.byte	0x21
	.zero		1


	//   ....[60]....
        /*04b4*/ 	.word	0x00001d30
        /*04b8*/ 	.word	0x000000ff
        /*04bc*/ 	.word	0x00000088
        /*04c0*/ 	.short	0x010a
        /*04c2*/ 	.byte	0x08
	.zero		1


	//   ....[61]....
        /*04c4*/ 	.word	0x00001e50
        /*04c8*/ 	.word	0x000000ff
        /*04cc*/ 	.word	0x00000138
        /*04d0*/ 	.short	0x0101
        /*04d2*/ 	.byte	0x06
	.zero		1


	//   ....[62]....
        /*04d4*/ 	.word	0x00001e70
        /*04d8*/ 	.word	0x000000ff
        /*04dc*/ 	.word	0x00000088
        /*04e0*/ 	.short	0x010a
        /*04e2*/ 	.byte	0x04
	.zero		1


	//   ....[63]....
        /*04e4*/ 	.word	0x00001ef0
        /*04e8*/ 	.word	0x000000ff
        /*04ec*/ 	.word	0x00000088
        /*04f0*/ 	.short	0x010a
        /*04f2*/ 	.byte	0x11
	.zero		1


	//   ....[64]....
        /*04f4*/ 	.word	0x00002080
        /*04f8*/ 	.word	0x000000ff
        /*04fc*/ 	.word	0x00000088
        /*0500*/ 	.short	0x010a
        /*0502*/ 	.byte	0x07
	.zero		1


	//   ....[65]....
        /*0504*/ 	.word	0x000021d0
        /*0508*/ 	.word	0x00000003
        /*050c*/ 	.word	0x00000140
        /*0510*/ 	.short	0x010a
        /*0512*/ 	.byte	0xff
	.zero		1


	//   ....[66]....
        /*0514*/ 	.word	0x00002320
        /*0518*/ 	.word	0x00000000
        /*051c*/ 	.word	0x00000000
        /*0520*/ 	.short	0x0101
        /*0522*/ 	.byte	0xff
	.zero		1


	//   ....[67]....
        /*0524*/ 	.word	0x000028d0
        /*0528*/ 	.word	0x000000ff
        /*052c*/ 	.word	0x00000000
        /*0530*/ 	.short	0x010a
        /*0532*/ 	.byte	0x04
	.zero		1


	//   ....[68]....
        /*0534*/ 	.word	0x00002960
        /*0538*/ 	.word	0x000000ff
        /*053c*/ 	.word	0x00000000
        /*0540*/ 	.short	0x010a
        /*0542*/ 	.byte	0x05
	.zero		1


	//   ....[69]....
        /*0544*/ 	.word	0x000029f0
        /*0548*/ 	.word	0x000000ff
        /*054c*/ 	.word	0x00000000
        /*0550*/ 	.short	0x010a
        /*0552*/ 	.byte	0x05
	.zero		1


	//   ....[70]....
        /*0554*/ 	.word	0x00002a80
        /*0558*/ 	.word	0x000000ff
        /*055c*/ 	.word	0x00000000
        /*0560*/ 	.short	0x010a
        /*0562*/ 	.byte	0x05
	.zero		1


	//   ....[71]....
        /*0564*/ 	.word	0x00002b10
        /*0568*/ 	.word	0x000000ff
        /*056c*/ 	.word	0x00000000
        /*0570*/ 	.short	0x010a
        /*0572*/ 	.byte	0x05
	.zero		1


	//   ....[72]....
        /*0574*/ 	.word	0x00002ba0
        /*0578*/ 	.word	0x000000ff
        /*057c*/ 	.word	0x00000000
        /*0580*/ 	.short	0x010a
        /*0582*/ 	.byte	0x05
	.zero		1


	//   ....[73]....
        /*0584*/ 	.word	0x00002c30
        /*0588*/ 	.word	0x000000ff
        /*058c*/ 	.word	0x00000000
        /*0590*/ 	.short	0x010a
        /*0592*/ 	.byte	0x05
	.zero		1


	//   ....[74]....
        /*0594*/ 	.word	0x00002cc0
        /*0598*/ 	.word	0x000000ff
        /*059c*/ 	.word	0x00000000
        /*05a0*/ 	.short	0x010a
        /*05a2*/ 	.byte	0x05
	.zero		1


	//   ....[75]....
        /*05a4*/ 	.word	0x00002d50
        /*05a8*/ 	.word	0x000000ff
        /*05ac*/ 	.word	0x00000000
        /*05b0*/ 	.short	0x010a
        /*05b2*/ 	.byte	0x05
	.zero		1


	//   ....[76]....
        /*05b4*/ 	.word	0x00002de0
        /*05b8*/ 	.word	0x000000ff
        /*05bc*/ 	.word	0x00000000
        /*05c0*/ 	.short	0x010a
        /*05c2*/ 	.byte	0x05
	.zero		1


	//   ....[77]....
        /*05c4*/ 	.word	0x00002e70
        /*05c8*/ 	.word	0x000000ff
        /*05cc*/ 	.word	0x00000000
        /*05d0*/ 	.short	0x010a
        /*05d2*/ 	.byte	0x05
	.zero		1


	//   ....[78]....
        /*05d4*/ 	.word	0x00002f00
        /*05d8*/ 	.word	0x000000ff
        /*05dc*/ 	.word	0x00000000
        /*05e0*/ 	.short	0x010a
        /*05e2*/ 	.byte	0x05
	.zero		1


	//   ....[79]....
        /*05e4*/ 	.word	0x00002f90
        /*05e8*/ 	.word	0x000000ff
        /*05ec*/ 	.word	0x00000000
        /*05f0*/ 	.short	0x010a
        /*05f2*/ 	.byte	0x05
	.zero		1


	//   ....[80]....
        /*05f4*/ 	.word	0x00003020
        /*05f8*/ 	.word	0x000000ff
        /*05fc*/ 	.word	0x00000000
        /*0600*/ 	.short	0x010a
        /*0602*/ 	.byte	0x05
	.zero		1


	//   ....[81]....
        /*0604*/ 	.word	0x000030b0
        /*0608*/ 	.word	0x000000ff
        /*060c*/ 	.word	0x00000000
        /*0610*/ 	.short	0x010a
        /*0612*/ 	.byte	0x05
	.zero		1


	//   ....[82]....
        /*0614*/ 	.word	0x00003140
        /*0618*/ 	.word	0x000000ff
        /*061c*/ 	.word	0x00000000
        /*0620*/ 	.short	0x010a
        /*0622*/ 	.byte	0x05
	.zero		1


	//   ....[83]....
        /*0624*/ 	.word	0x000031e0
        /*0628*/ 	.word	0x00000000
        /*062c*/ 	.word	0x00000000
        /*0630*/ 	.short	0x010a
        /*0632*/ 	.byte	0xff
	.zero		1


	//   ....[84]....
        /*0634*/ 	.word	0x00003300
        /*0638*/ 	.word	0x00000002
        /*063c*/ 	.word	0x000001a0
        /*0640*/ 	.short	0x010a
        /*0642*/ 	.byte	0xff
	.zero		1


	//   ....[85]....
        /*0644*/ 	.word	0x00003370
        /*0648*/ 	.word	0x00000002
        /*064c*/ 	.word	0x00000000
        /*0650*/ 	.short	0x0101
        /*0652*/ 	.byte	0xff
	.zero		1


	//   ....[86]....
        /*0654*/ 	.word	0x00003390
        /*0658*/ 	.word	0x000000ff
        /*065c*/ 	.word	0x00000150
        /*0660*/ 	.short	0x010a
        /*0662*/ 	.byte	0x04
	.zero		1


	//   ....[87]....
        /*0664*/ 	.word	0x000034b0
        /*0668*/ 	.word	0x00000002
        /*066c*/ 	.word	0x00000140
        /*0670*/ 	.short	0x010a
        /*0672*/ 	.byte	0xff
	.zero		1


	//   ....[88]....
        /*0674*/ 	.word	0x000035b0
        /*0678*/ 	.word	0x00000002
        /*067c*/ 	.word	0x00000000
        /*0680*/ 	.short	0x0101
        /*0682*/ 	.byte	0xff
	.zero		1


	//   ....[89]....
        /*0684*/ 	.word	0x00003640
        /*0688*/ 	.word	0x000000ff
        /*068c*/ 	.word	0x00000150
        /*0690*/ 	.short	0x0106
        /*0692*/ 	.byte	0x04
	.zero		1


	//   ....[90]....
        /*0694*/ 	.word	0x00003660
        /*0698*/ 	.word	0x000000ff
        /*069c*/ 	.word	0x00000150
        /*06a0*/ 	.short	0x010a
        /*06a2*/ 	.byte	0x04
	.zero		1


	//   ....[91]....
        /*06a4*/ 	.word	0x000036f0
        /*06a8*/ 	.word	0x000000ff
        /*06ac*/ 	.word	0x00000150
        /*06b0*/ 	.short	0x0106
        /*06b2*/ 	.byte	0x07
	.zero		1


	//   ....[92]....
        /*06b4*/ 	.word	0x00003730
        /*06b8*/ 	.word	0x00000000
        /*06bc*/ 	.word	0x00000150
        /*06c0*/ 	.short	0x010a
        /*06c2*/ 	.byte	0xff
	.zero		1


	//   ....[93]....
        /*06c4*/ 	.word	0x00003c40
        /*06c8*/ 	.word	0x00000000
        /*06cc*/ 	.word	0x00000140
        /*06d0*/ 	.short	0x010a
        /*06d2*/ 	.byte	0xff
	.zero		1


	//   ....[94]....
        /*06d4*/ 	.word	0x00003d40
        /*06d8*/ 	.word	0x00000003
        /*06dc*/ 	.word	0x00000000
        /*06e0*/ 	.short	0x0101
        /*06e2*/ 	.byte	0xff
	.zero		1


	//   ....[95]....
        /*06e4*/ 	.word	0x00003d50
        /*06e8*/ 	.word	0x000000ff
        /*06ec*/ 	.word	0x00000000
        /*06f0*/ 	.short	0x010a
        /*06f2*/ 	.byte	0x04
	.zero		1


	//   ....[96]....
        /*06f4*/ 	.word	0x00003dd0
        /*06f8*/ 	.word	0x000000ff
        /*06fc*/ 	.word	0x00000180
        /*0700*/ 	.short	0x010a
        /*0702*/ 	.byte	0x17
	.zero		1


	//   ....[97]....
        /*0704*/ 	.word	0x00003eb0
        /*0708*/ 	.word	0x000000ff
        /*070c*/ 	.word	0x00000000
        /*0710*/ 	.short	0x010a
        /*0712*/ 	.byte	0x05
	.zero		1


	//   ....[98]....
        /*0714*/ 	.word	0x00003ff0
        /*0718*/ 	.word	0x000000ff
        /*071c*/ 	.word	0x00000000
        /*0720*/ 	.short	0x010a
        /*0722*/ 	.byte	0x04
	.zero		1


	//   ....[99]....
        /*0724*/ 	.word	0x000041e0
        /*0728*/ 	.word	0x000000ff
        /*072c*/ 	.word	0x00000000
        /*0730*/ 	.short	0x010a
        /*0732*/ 	.byte	0x04
	.zero		1


	//   ....[100]....
        /*0734*/ 	.word	0x00004270
        /*0738*/ 	.word	0x000000ff
        /*073c*/ 	.word	0x00000000
        /*0740*/ 	.short	0x010a
        /*0742*/ 	.byte	0x05
	.zero		1


	//   ....[101]....
        /*0744*/ 	.word	0x00004300
        /*0748*/ 	.word	0x000000ff
        /*074c*/ 	.word	0x00000000
        /*0750*/ 	.short	0x010a
        /*0752*/ 	.byte	0x05
	.zero		1


	//   ....[102]....
        /*0754*/ 	.word	0x00004390
        /*0758*/ 	.word	0x000000ff
        /*075c*/ 	.word	0x00000000
        /*0760*/ 	.short	0x010a
        /*0762*/ 	.byte	0x04
	.zero		1


	//   ....[103]....
        /*0764*/ 	.word	0x00004840
        /*0768*/ 	.word	0x0000000c
        /*076c*/ 	.word	0x00000140
        /*0770*/ 	.short	0x010a
        /*0772*/ 	.byte	0xff
	.zero		1


	//   ....[104]....
        /*0774*/ 	.word	0x000049b0
        /*0778*/ 	.word	0x00000000
        /*077c*/ 	.word	0x00000000
        /*0780*/ 	.short	0x0101
        /*0782*/ 	.byte	0xff
	.zero		1


	//   ....[105]....
        /*0784*/ 	.word	0x00004e40
        /*0788*/ 	.word	0x000000ff
        /*078c*/ 	.word	0x00000138
        /*0790*/ 	.short	0x010a
        /*0792*/ 	.byte	0x15
	.zero		1


	//   ....[106]....
        /*0794*/ 	.word	0x00004fc0
        /*0798*/ 	.word	0x000000ff
        /*079c*/ 	.word	0x00000120
        /*07a0*/ 	.short	0x010a
        /*07a2*/ 	.byte	0x15
	.zero		1


	//   ....[107]....
        /*07a4*/ 	.word	0x00005140
        /*07a8*/ 	.word	0x000000ff
        /*07ac*/ 	.word	0x00000110
        /*07b0*/ 	.short	0x010b
        /*07b2*/ 	.byte	0x15
	.zero		1


	//   ....[108]....
        /*07b4*/ 	.word	0x00005150
        /*07b8*/ 	.word	0x000000ff
        /*07bc*/ 	.word	0x00000000
        /*07c0*/ 	.short	0x0101
        /*07c2*/ 	.byte	0x06
	.zero		1


	//   ....[109]....
        /*07c4*/ 	.word	0x00005160
        /*07c8*/ 	.word	0x000000ff
        /*07cc*/ 	.word	0x00000128
        /*07d0*/ 	.short	0x010a
        /*07d2*/ 	.byte	0x15
	.zero		1


	//   ....[110]....
        /*07d4*/ 	.word	0x00005350
        /*07d8*/ 	.word	0x000000ff
        /*07dc*/ 	.word	0x00000118
        /*07e0*/ 	.short	0x010b
        /*07e2*/ 	.byte	0x15
	.zero		1


	//   ....[111]....
        /*07e4*/ 	.word	0x00005360
        /*07e8*/ 	.word	0x000000ff
        /*07ec*/ 	.word	0x00000000
        /*07f0*/ 	.short	0x0101
        /*07f2*/ 	.byte	0x21
	.zero		1


	//   ....[112]....
        /*07f4*/ 	.word	0x00005390
        /*07f8*/ 	.word	0x000000ff
        /*07fc*/ 	.word	0x00000120
        /*0800*/ 	.short	0x010a
        /*0802*/ 	.byte	0x15
	.zero		1


	//   ....[113]....
        /*0804*/ 	.word	0x000053d0
        /*0808*/ 	.word	0x00000000
        /*080c*/ 	.word	0x00000128
        /*0810*/ 	.short	0x010a
        /*0812*/ 	.byte	0xff
	.zero		1


	//   ....[114]....
        /*0814*/ 	.word	0x000056e0
        /*0818*/ 	.word	0x00000003
        /*081c*/ 	.word	0x00000140
        /*0820*/ 	.short	0x010a
        /*0822*/ 	.byte	0xff
	.zero		1


	//   ....[115]....
        /*0824*/ 	.word	0x00005860
        /*0828*/ 	.word	0x00000000
        /*082c*/ 	.word	0x00000000
        /*0830*/ 	.short	0x0101
        /*0832*/ 	.byte	0xff
	.zero		1


	//   ....[116]....
        /*0834*/ 	.word	0x00006370
        /*0838*/ 	.word	0x00000003
        /*083c*/ 	.word	0x00000110
        /*0840*/ 	.short	0x010a
        /*0842*/ 	.byte	0xff
	.zero		1


	//   ....[117]....
        /*0844*/ 	.word	0x000063b0
        /*0848*/ 	.word	0x0000002b
        /*084c*/ 	.word	0x00000160
        /*0850*/ 	.short	0x010a
        /*0852*/ 	.byte	0xff
	.zero		1


	//   ....[118]....
        /*0854*/ 	.word	0x000064f0
        /*0858*/ 	.word	0x00000003
        /*085c*/ 	.word	0x00000110
        /*0860*/ 	.short	0x010a
        /*0862*/ 	.byte	0xff
	.zero		1


	//   ....[119]....
        /*0864*/ 	.word	0x00006610
        /*0868*/ 	.word	0x00000000
        /*086c*/ 	.word	0x00000000
        /*0870*/ 	.short	0x0101
        /*0872*/ 	.byte	0xff
	.zero		1


	//   ....[120]....
        /*0874*/ 	.word	0x00006690
        /*0878*/ 	.word	0x0000002b
        /*087c*/ 	.word	0x00000160
        /*0880*/ 	.short	0x010a
        /*0882*/ 	.byte	0xff
	.zero		1


	//   ....[121]....
        /*0884*/ 	.word	0x00007200
        /*0888*/ 	.word	0x00000003
        /*088c*/ 	.word	0x00000110
        /*0890*/ 	.short	0x010a
        /*0892*/ 	.byte	0xff
	.zero		1


	//   ....[122]....
        /*0894*/ 	.word	0x000072b0
        /*0898*/ 	.word	0x00000003
        /*089c*/ 	.word	0x00000110
        /*08a0*/ 	.short	0x010a
        /*08a2*/ 	.byte	0xff
	.zero		1


	//   ....[123]....
        /*08a4*/ 	.word	0x000073d0
        /*08a8*/ 	.word	0x00000000
        /*08ac*/ 	.word	0x00000000
        /*08b0*/ 	.short	0x0101
        /*08b2*/ 	.byte	0xff
	.zero		1


	//   ....[124]....
        /*08b4*/ 	.word	0x000077e0
        /*08b8*/ 	.word	0x000000ff
        /*08bc*/ 	.word	0x00000000
        /*08c0*/ 	.short	0x0101
        /*08c2*/ 	.byte	0x04
	.zero		1


	//   ....[125]....
        /*08c4*/ 	.word	0x000080e0
        /*08c8*/ 	.word	0x00000000
        /*08cc*/ 	.word	0x000001b0
        /*08d0*/ 	.short	0x010a
        /*08d2*/ 	.byte	0xff
	.zero		1


	//   ....[126]....
        /*08d4*/ 	.word	0x00008140
        /*08d8*/ 	.word	0x00000000
        /*08dc*/ 	.word	0x00000088
        /*08e0*/ 	.short	0x010a
        /*08e2*/ 	.byte	0xff
	.zero		1


	//   ....[127]....
        /*08e4*/ 	.word	0x000081a0
        /*08e8*/ 	.word	0x00000000
        /*08ec*/ 	.word	0x00000088
        /*08f0*/ 	.short	0x010a
        /*08f2*/ 	.byte	0xff
	.zero		1


	//   ....[128]....
        /*08f4*/ 	.word	0x000081f0
        /*08f8*/ 	.word	0x00000003
        /*08fc*/ 	.word	0x00000140
        /*0900*/ 	.short	0x010a
        /*0902*/ 	.byte	0xff
	.zero		1


	//   ....[129]....
        /*0904*/ 	.word	0x00008250
        /*0908*/ 	.word	0x00000000
        /*090c*/ 	.word	0x00000000
        /*0910*/ 	.short	0x010a
        /*0912*/ 	.byte	0xff
	.zero		1


	//   ....[130]....
        /*0914*/ 	.word	0x000082b0
        /*0918*/ 	.word	0x00000000
        /*091c*/ 	.word	0x00000000
        /*0920*/ 	.short	0x010a
        /*0922*/ 	.byte	0xff
	.zero		1


	//   ....[131]....
        /*0924*/ 	.word	0x00008310
        /*0928*/ 	.word	0x00000000
        /*092c*/ 	.word	0x00000000
        /*0930*/ 	.short	0x010a
        /*0932*/ 	.byte	0xff
	.zero		1


	//   ....[132]....
        /*0934*/ 	.word	0x00008370
        /*0938*/ 	.word	0x00000000
        /*093c*/ 	.word	0x00000000
        /*0940*/ 	.short	0x010a
        /*0942*/ 	.byte	0xff
	.zero		1


	//   ....[133]....
        /*0944*/ 	.word	0x000083d0
        /*0948*/ 	.word	0x00000000
        /*094c*/ 	.word	0x00000000
        /*0950*/ 	.short	0x010a
        /*0952*/ 	.byte	0xff
	.zero		1


	//   ....[134]....
        /*0954*/ 	.word	0x00008430
        /*0958*/ 	.word	0x00000000
        /*095c*/ 	.word	0x00000000
        /*0960*/ 	.short	0x010a
        /*0962*/ 	.byte	0xff
	.zero		1


	//   ....[135]....
        /*0964*/ 	.word	0x00008490
        /*0968*/ 	.word	0x00000000
        /*096c*/ 	.word	0x00000000
        /*0970*/ 	.short	0x010a
        /*0972*/ 	.byte	0xff
	.zero		1


	//   ....[136]....
        /*0974*/ 	.word	0x000084f0
        /*0978*/ 	.word	0x00000000
        /*097c*/ 	.word	0x00000000
        /*0980*/ 	.short	0x010a
        /*0982*/ 	.byte	0xff
	.zero		1


	//   ....[137]....
        /*0984*/ 	.word	0x00008550
        /*0988*/ 	.word	0x00000000
        /*098c*/ 	.word	0x00000000
        /*0990*/ 	.short	0x010a
        /*0992*/ 	.byte	0xff
	.zero		1


	//   ....[138]....
        /*0994*/ 	.word	0x000085b0
        /*0998*/ 	.word	0x00000000
        /*099c*/ 	.word	0x00000000
        /*09a0*/ 	.short	0x010a
        /*09a2*/ 	.byte	0xff
	.zero		1


	//   ....[139]....
        /*09a4*/ 	.word	0x00008610
        /*09a8*/ 	.word	0x00000000
        /*09ac*/ 	.word	0x00000000
        /*09b0*/ 	.short	0x010a
        /*09b2*/ 	.byte	0xff
	.zero		1


	//   ....[140]....
        /*09b4*/ 	.word	0x00008670
        /*09b8*/ 	.word	0x00000000
        /*09bc*/ 	.word	0x00000000
        /*09c0*/ 	.short	0x010a
        /*09c2*/ 	.byte	0xff
	.zero		1


	//   ....[141]....
        /*09c4*/ 	.word	0x000086d0
        /*09c8*/ 	.word	0x00000000
        /*09cc*/ 	.word	0x00000000
        /*09d0*/ 	.short	0x010a
        /*09d2*/ 	.byte	0xff
	.zero		1


	//   ....[142]....
        /*09d4*/ 	.word	0x00008730
        /*09d8*/ 	.word	0x00000000
        /*09dc*/ 	.word	0x00000000
        /*09e0*/ 	.short	0x010a
        /*09e2*/ 	.byte	0xff
	.zero		1


	//   ....[143]....
        /*09e4*/ 	.word	0x00008790
        /*09e8*/ 	.word	0x00000000
        /*09ec*/ 	.word	0x00000000
        /*09f0*/ 	.short	0x010a
        /*09f2*/ 	.byte	0xff
	.zero		1


	//   ....[144]....
        /*09f4*/ 	.word	0x000087f0
        /*09f8*/ 	.word	0x00000000
        /*09fc*/ 	.word	0x00000000
        /*0a00*/ 	.short	0x010a
        /*0a02*/ 	.byte	0xff
	.zero		1


	//   ....[145]....
        /*0a04*/ 	.word	0x00008840
        /*0a08*/ 	.word	0x00000002
        /*0a0c*/ 	.word	0x000001a0
        /*0a10*/ 	.short	0x010a
        /*0a12*/ 	.byte	0xff
	.zero		1


	//   ....[146]....
        /*0a14*/ 	.word	0x000088a0
        /*0a18*/ 	.word	0x00000002
        /*0a1c*/ 	.word	0x00000150
        /*0a20*/ 	.short	0x010a
        /*0a22*/ 	.byte	0xff
	.zero		1


	//   ....[147]....
        /*0a24*/ 	.word	0x000088f0
        /*0a28*/ 	.word	0x00000002
        /*0a2c*/ 	.word	0x00000140
        /*0a30*/ 	.short	0x010a
        /*0a32*/ 	.byte	0xff
	.zero		1


	//   ....[148]....
        /*0a34*/ 	.word	0x00008950
        /*0a38*/ 	.word	0x00000000
        /*0a3c*/ 	.word	0x00000150
        /*0a40*/ 	.short	0x010a
        /*0a42*/ 	.byte	0xff
	.zero		1


	//   ....[149]....
        /*0a44*/ 	.word	0x000089a0
        /*0a48*/ 	.word	0x00000000
        /*0a4c*/ 	.word	0x00000140
        /*0a50*/ 	.short	0x010a
        /*0a52*/ 	.byte	0xff
	.zero		1


	//   ....[150]....
        /*0a54*/ 	.word	0x00008a00
        /*0a58*/ 	.word	0x00000002
        /*0a5c*/ 	.word	0x00000180
        /*0a60*/ 	.short	0x010a
        /*0a62*/ 	.byte	0xff
	.zero		1


	//   ....[151]....
        /*0a64*/ 	.word	0x00008a60
        /*0a68*/ 	.word	0x00000000
        /*0a6c*/ 	.word	0x00000000
        /*0a70*/ 	.short	0x010a
        /*0a72*/ 	.byte	0xff
	.zero		1


	//   ....[152]....
        /*0a74*/ 	.word	0x00008ac0
        /*0a78*/ 	.word	0x00000000
        /*0a7c*/ 	.word	0x00000000
        /*0a80*/ 	.short	0x010a
        /*0a82*/ 	.byte	0xff
	.zero		1


	//   ....[153]....
        /*0a84*/ 	.word	0x00008b20
        /*0a88*/ 	.word	0x00000000
        /*0a8c*/ 	.word	0x00000000
        /*0a90*/ 	.short	0x010a
        /*0a92*/ 	.byte	0xff
	.zero		1


	//   ....[154]....
        /*0a94*/ 	.word	0x00008b80
        /*0a98*/ 	.word	0x00000000
        /*0a9c*/ 	.word	0x00000000
        /*0aa0*/ 	.short	0x010a
        /*0aa2*/ 	.byte	0xff
	.zero		1


	//   ....[155]....
        /*0aa4*/ 	.word	0x00008be0
        /*0aa8*/ 	.word	0x00000000
        /*0aac*/ 	.word	0x00000000
        /*0ab0*/ 	.short	0x010a
        /*0ab2*/ 	.byte	0xff
	.zero		1


	//   ....[156]....
        /*0ab4*/ 	.word	0x00008c30
        /*0ab8*/ 	.word	0x0000000c
        /*0abc*/ 	.word	0x00000140
        /*0ac0*/ 	.short	0x010a
        /*0ac2*/ 	.byte	0xff
	.zero		1


	//   ....[157]....
        /*0ac4*/ 	.word	0x00008c90
        /*0ac8*/ 	.word	0x00000000
        /*0acc*/ 	.word	0x00000138
        /*0ad0*/ 	.short	0x010a
        /*0ad2*/ 	.byte	0xff
	.zero		1


	//   ....[158]....
        /*0ad4*/ 	.word	0x00008cf0
        /*0ad8*/ 	.word	0x00000000
        /*0adc*/ 	.word	0x00000120
        /*0ae0*/ 	.short	0x010a
        /*0ae2*/ 	.byte	0xff
	.zero		1


	//   ....[159]....
        /*0ae4*/ 	.word	0x00008d50
        /*0ae8*/ 	.word	0x00000000
        /*0aec*/ 	.word	0x00000128
        /*0af0*/ 	.short	0x010a
        /*0af2*/ 	.byte	0xff
	.zero		1


	//   ....[160]....
        /*0af4*/ 	.word	0x00008db0
        /*0af8*/ 	.word	0x00000000
        /*0afc*/ 	.word	0x00000120
        /*0b00*/ 	.short	0x010a
        /*0b02*/ 	.byte	0xff
	.zero		1


	//   ....[161]....
        /*0b04*/ 	.word	0x00008e00
        /*0b08*/ 	.word	0x00000003
        /*0b0c*/ 	.word	0x00000140
        /*0b10*/ 	.short	0x010a
        /*0b12*/ 	.byte	0xff
	.zero		1


	//   ....[162]....
        /*0b14*/ 	.word	0x00008e50
        /*0b18*/ 	.word	0x00000003
        /*0b1c*/ 	.word	0x00000110
        /*0b20*/ 	.short	0x010a
        /*0b22*/ 	.byte	0xff
	.zero		1


	//   ....[163]....
        /*0b24*/ 	.word	0x00008ea0
        /*0b28*/ 	.word	0x0000002b
        /*0b2c*/ 	.word	0x00000160
        /*0b30*/ 	.short	0x010a
        /*0b32*/ 	.byte	0xff
	.zero		1


	//   ....[164]....
        /*0b34*/ 	.word	0x00008ef0
        /*0b38*/ 	.word	0x00000003
        /*0b3c*/ 	.word	0x00000110
        /*0b40*/ 	.short	0x010a
        /*0b42*/ 	.byte	0xff
	.zero		1


	//----- nvinfo : EIATTR_NUM_MBARRIERS
	.align		4
.L_47:
        /*0b44*/ 	.byte	0x03, 0x38
        /*0b46*/ 	.short	0x0038


	//----- nvinfo : EIATTR_EXIT_INSTR_OFFSETS
	.align		4
        /*0b48*/ 	.byte	0x04, 0x1c
        /*0b4a*/ 	.short	(.L_49 - .L_48)


	//   ....[0]....
.L_48:
        /*0b4c*/ 	.word	0x00003210


	//   ....[1]....
        /*0b50*/ 	.word	0x00003700


	//   ....[2]....
        /*0b54*/ 	.word	0x00003760


	//   ....[3]....
        /*0b58*/ 	.word	0x000045f0


	//   ....[4]....
        /*0b5c*/ 	.word	0x00005400


	//   ....[5]....
        /*0b60*/ 	.word	0x00005440


	//   ....[6]....
        /*0b64*/ 	.word	0x000080d0


	//----- nvinfo : EIATTR_MAX_THREADS
	.align		4
.L_49:
        /*0b68*/ 	.byte	0x04, 0x05
        /*0b6a*/ 	.short	(.L_51 - .L_50)
.L_50:
        /*0b6c*/ 	.word	0x00000100
        /*0b70*/ 	.word	0x00000001
        /*0b74*/ 	.word	0x00000001


	//----- nvinfo : EIATTR_CRS_STACK_SIZE
	.align		4
.L_51:
        /*0b78*/ 	.byte	0x04, 0x1e
        /*0b7a*/ 	.short	(.L_53 - .L_52)
.L_52:
        /*0b7c*/ 	.word	0x00000000


	//----- nvinfo : EIATTR_CBANK_PARAM_SIZE
	.align		4
.L_53:
        /*0b80*/ 	.byte	0x03, 0x19
        /*0b82*/ 	.short	0x0800


	//----- nvinfo : EIATTR_PARAM_CBANK
	.align		4
        /*0b84*/ 	.byte	0x04, 0x0a
        /*0b86*/ 	.short	(.L_55 - .L_54)
	.align		4
.L_54:
        /*0b88*/ 	.word	index@(.nv.constant0._ZN7cutlass13device_kernelINS_4gemm6kernel13GemmUniversalIN4cute5tupleIJiiiiEEENS1_10collective13CollectiveMmaINS1_35MainloopSm100TmaUmmaWarpSpecializedILi17ELi2ELi4ENS5_IJNS4_1CILi1EEENSA_ILi2EEESB_EEEEENS5_IJNSA_ILi64EEENSA_ILi128EEESF_EEEaNS5_IJlSB_lEEEaSI_NS4_8TiledMMAINS4_8MMA_AtomIJNS4_15SM100_MMA_S8_SSIaaiLi64ELi128ELNS4_4UMMA5MajorE0ELSN_0ELNSM_8SaturateE0EEEEEENS4_6LayoutINS5_IJSB_SB_SB_EEENS5_IJNSA_ILi0EEEST_ST_EEEEENS5_IJNS4_10UnderscoreESW_SW_EEEEENS4_23SM90_TMA_LOAD_MULTICASTENS4_14ComposedLayoutINS4_7SwizzleILi2ELi4ELi3EEENS4_18smem_ptr_flag_bitsILi8EEENSR_INS5_IJNSA_ILi8EEESF_EEENS5_IJSF_SB_EEEEEEEvNS4_8identityENS4_13SM90_TMA_LOADES19_vS1A_EENS_8epilogue10collective18CollectiveEpilogueINS1D_23Sm100TmaWarpSpecializedILi2ELi2ELi32ELb0ELb0EEEJSH_NS5_IJNSR_ISF_SB_EES1I_EEEaSI_aSI_NS1D_6fusion15FusionCallbacksIS1H_NS1K_17LinearCombinationIaiaiLNS_15FloatRoundStyleE2EEESH_S1J_JEEENS4_5SM1004TMEM4LOAD26SM100_TMEM_LOAD_16dp32b32xES1B_S19_NS4_39AutoVectorizingCopyWithAssumedAlignmentILi128EEENS4_14SM90_TMA_STOREES19_S1V_S1V_EEEvvEEEEvNT_6ParamsE)
        /*0b8c*/ 	.short	0x0380
        /*0b8e*/ 	.short	0x0800


	//----- nvinfo : EIATTR_SW_WAR
	.align		4
.L_55:
        /*0b90*/ 	.byte	0x04, 0x36
        /*0b92*/ 	.short	(.L_57 - .L_56)
.L_56:
        /*0b94*/ 	.word	0x00000008
.L_57:


//--------------------- .nv.callgraph             --------------------------
	.section	.nv.callgraph,"",@"SHT_CUDA_CALLGRAPH"
	.align	4
	.sectionentsize	8
	.align		4
        /*0000*/ 	.word	0x00000000
	.align		4
        /*0004*/ 	.word	0xffffffff
	.align		4
        /*0008*/ 	.word	index@(_ZN7cutlass13device_kernelINS_4gemm6kernel13GemmUniversalIN4cute5tupleIJiiiiEEENS1_10collective13CollectiveMmaINS1_35MainloopSm100TmaUmmaWarpSpecializedILi17ELi2ELi4ENS5_IJNS4_1CILi1EEENSA_ILi2EEESB_EEEEENS5_IJNSA_ILi64EEENSA_ILi128EEESF_EEEaNS5_IJlSB_lEEEaSI_NS4_8TiledMMAINS4_8MMA_AtomIJNS4_15SM100_MMA_S8_SSIaaiLi64ELi128ELNS4_4UMMA5MajorE0ELSN_0ELNSM_8SaturateE0EEEEEENS4_6LayoutINS5_IJSB_SB_SB_EEENS5_IJNSA_ILi0EEEST_ST_EEEEENS5_IJNS4_10UnderscoreESW_SW_EEEEENS4_23SM90_TMA_LOAD_MULTICASTENS4_14ComposedLayoutINS4_7SwizzleILi2ELi4ELi3EEENS4_18smem_ptr_flag_bitsILi8EEENSR_INS5_IJNSA_ILi8EEESF_EEENS5_IJSF_SB_EEEEEEEvNS4_8identityENS4_13SM90_TMA_LOADES19_vS1A_EENS_8epilogue10collective18CollectiveEpilogueINS1D_23Sm100TmaWarpSpecializedILi2ELi2ELi32ELb0ELb0EEEJSH_NS5_IJNSR_ISF_SB_EES1I_EEEaSI_aSI_NS1D_6fusion15FusionCallbacksIS1H_NS1K_17LinearCombinationIaiaiLNS_15FloatRoundStyleE2EEESH_S1J_JEEENS4_5SM1004TMEM4LOAD26SM100_TMEM_LOAD_16dp32b32xES1B_S19_NS4_39AutoVectorizingCopyWithAssumedAlignmentILi128EEENS4_14SM90_TMA_STOREES19_S1V_S1V_EEEvvEEEEvNT_6ParamsE)
	.align		4
        /*000c*/ 	.word	index@(__assertfail)
	.align		4
        /*0010*/ 	.word	0x00000000
	.align		4
        /*0014*/ 	.word	0xfffffffe
	.align		4
        /*0018*/ 	.word	0x00000000
	.align		4
        /*001c*/ 	.word	0xfffffffd
	.align		4
        /*0020*/ 	.word	0x00000000
	.align		4
        /*0024*/ 	.word	0xfffffffc


//--------------------- .nv.constant4             --------------------------
	.section	.nv.constant4,"a",@progbits
	.align	8
	.align		8
.nv.constant4:
        /*0000*/ 	.dword	__assertfail
	.align		8
        /*0008*/ 	.dword	__unnamed_1
	.align		8
        /*0010*/ 	.dword	__unnamed_2
	.align		8
        /*0018*/ 	.dword	_ZN39_INTERNAL_8fdcfcf6_4_k_cu_06bd200a_88744cuda3std3__45__cpo5beginE
	.align		8
        /*0020*/ 	.dword	_ZN39_INTERNAL_8fdcfcf6_4_k_cu_06bd200a_88744cuda3std3__45__cpo3endE
	.align		8
        /*0028*/ 	.dword	_ZN39_INTERNAL_8fdcfcf6_4_k_cu_06bd200a_88744cuda3std3__45__cpo6cbeginE
	.align		8
        /*0030*/ 	.dword	_ZN39_INTERNAL_8fdcfcf6_4_k_cu_06bd200a_88744cuda3std3__45__cpo4cendE
	.align		8
        /*0038*/ 	.dword	_ZN39_INTERNAL_8fdcfcf6_4_k_cu_06bd200a_88744cuda3std3__441_GLOBAL__N__8fdcfcf6_4_k_cu_06bd200a_88746ignoreE
	.align		8
        /*0040*/ 	.dword	_ZN39_INTERNAL_8fdcfcf6_4_k_cu_06bd200a_88744cuda3std3__419piecewise_constructE
	.align		8
        /*0048*/ 	.dword	_ZN39_INTERNAL_8fdcfcf6_4_k_cu_06bd200a_88744cuda3std3__48in_placeE
	.align		8
        /*0050*/ 	.dword	_ZN39_INTERNAL_8fdcfcf6_4_k_cu_06bd200a_88744cuda3std6ranges3__45__cpo4swapE
	.align		8
        /*0058*/ 	.dword	_ZN39_INTERNAL_8fdcfcf6_4_k_cu_06bd200a_88744cuda3std6ranges3__45__cpo9iter_moveE
	.align		8
        /*0060*/ 	.dword	_ZN39_INTERNAL_8fdcfcf6_4_k_cu_06bd200a_88744cute7productE
	.align		8
        /*0068*/ 	.dword	_ZN39_INTERNAL_8fdcfcf6_4_k_cu_06bd200a_88744cute1_E
	.align		8
        /*0070*/ 	.dword	$str$25
	.align		8
        /*0078*/ 	.dword	$str$26
	.align		8
        /*0080*/ 	.dword	$str$27
	.align		8
        /*0088*/ 	.dword	$str$28


//--------------------- .text._ZN7cutlass13device_kernelINS_4gemm6kernel13GemmUniversalIN4cute5tupleIJiiiiEEENS1_10collective13CollectiveMmaINS1_35MainloopSm100TmaUmmaWarpSpecializedILi17ELi2ELi4ENS5_IJNS4_1CILi1EEENSA_ILi2EEESB_EEEEENS5_IJNSA_ILi64EEENSA_ILi128EEESF_EEEaNS5_IJlSB_lEEEaSI_NS4_8TiledMMAINS4_8MMA_AtomIJNS4_15SM100_MMA_S8_SSIaaiLi64ELi128ELNS4_4UMMA5MajorE0ELSN_0ELNSM_8SaturateE0EEEEEENS4_6LayoutINS5_IJSB_SB_SB_EEENS5_IJNSA_ILi0EEEST_ST_EEEEENS5_IJNS4_10UnderscoreESW_SW_EEEEENS4_23SM90_TMA_LOAD_MULTICASTENS4_14ComposedLayoutINS4_7SwizzleILi2ELi4ELi3EEENS4_18smem_ptr_flag_bitsILi8EEENSR_INS5_IJNSA_ILi8EEESF_EEENS5_IJSF_SB_EEEEEEEvNS4_8identityENS4_13SM90_TMA_LOADES19_vS1A_EENS_8epilogue10collective18CollectiveEpilogueINS1D_23Sm100TmaWarpSpecializedILi2ELi2ELi32ELb0ELb0EEEJSH_NS5_IJNSR_ISF_SB_EES1I_EEEaSI_aSI_NS1D_6fusion15FusionCallbacksIS1H_NS1K_17LinearCombinationIaiaiLNS_15FloatRoundStyleE2EEESH_S1J_JEEENS4_5SM1004TMEM4LOAD26SM100_TMEM_LOAD_16dp32b32xES1B_S19_NS4_39AutoVectorizingCopyWithAssumedAlignmentILi128EEENS4_14SM90_TMA_STOREES19_S1V_S1V_EEEvvEEEEvNT_6ParamsE --------------------------
	.section	.text._ZN7cutlass13device_kernelINS_4gemm6kernel13GemmUniversalIN4cute5tupleIJiiiiEEENS1_10collective13CollectiveMmaINS1_35MainloopSm100TmaUmmaWarpSpecializedILi17ELi2ELi4ENS5_IJNS4_1CILi1EEENSA_ILi2EEESB_EEEEENS5_IJNSA_ILi64EEENSA_ILi128EEESF_EEEaNS5_IJlSB_lEEEaSI_NS4_8TiledMMAINS4_8MMA_AtomIJNS4_15SM100_MMA_S8_SSIaaiLi64ELi128ELNS4_4UMMA5MajorE0ELSN_0ELNSM_8SaturateE0EEEEEENS4_6LayoutINS5_IJSB_SB_SB_EEENS5_IJNSA_ILi0EEEST_ST_EEEEENS5_IJNS4_10UnderscoreESW_SW_EEEEENS4_23SM90_TMA_LOAD_MULTICASTENS4_14ComposedLayoutINS4_7SwizzleILi2ELi4ELi3EEENS4_18smem_ptr_flag_bitsILi8EEENSR_INS5_IJNSA_ILi8EEESF_EEENS5_IJSF_SB_EEEEEEEvNS4_8identityENS4_13SM90_TMA_LOADES19_vS1A_EENS_8epilogue10collective18CollectiveEpilogueINS1D_23Sm100TmaWarpSpecializedILi2ELi2ELi32ELb0ELb0EEEJSH_NS5_IJNSR_ISF_SB_EES1I_EEEaSI_aSI_NS1D_6fusion15FusionCallbacksIS1H_NS1K_17LinearCombinationIaiaiLNS_15FloatRoundStyleE2EEESH_S1J_JEEENS4_5SM1004TMEM4LOAD26SM100_TMEM_LOAD_16dp32b32xES1B_S19_NS4_39AutoVectorizingCopyWithAssumedAlignmentILi128EEENS4_14SM90_TMA_STOREES19_S1V_S1V_EEEvvEEEEvNT_6ParamsE,"ax",@progbits
	.align	128
.text._ZN7cutlass13device_kernelINS_4gemm6kernel13GemmUniversalIN4cute5tupleIJiiiiEEENS1_10collective13CollectiveMmaINS1_35MainloopSm100TmaUmmaWarpSpecializedILi17ELi2ELi4ENS5_IJNS4_1CILi1EEENSA_ILi2EEESB_EEEEENS5_IJNSA_ILi64EEENSA_ILi128EEESF_EEEaNS5_IJlSB_lEEEaSI_NS4_8TiledMMAINS4_8MMA_AtomIJNS4_15SM100_MMA_S8_SSIaaiLi64ELi128ELNS4_4UMMA5MajorE0ELSN_0ELNSM_8SaturateE0EEEEEENS4_6LayoutINS5_IJSB_SB_SB_EEENS5_IJNSA_ILi0EEEST_ST_EEEEENS5_IJNS4_10UnderscoreESW_SW_EEEEENS4_23SM90_TMA_LOAD_MULTICASTENS4_14ComposedLayoutINS4_7SwizzleILi2ELi4ELi3EEENS4_18smem_ptr_flag_bitsILi8EEENSR_INS5_IJNSA_ILi8EEESF_EEENS5_IJSF_SB_EEEEEEEvNS4_8identityENS4_13SM90_TMA_LOADES19_vS1A_EENS_8epilogue10collective18CollectiveEpilogueINS1D_23Sm100TmaWarpSpecializedILi2ELi2ELi32ELb0ELb0EEEJSH_NS5_IJNSR_ISF_SB_EES1I_EEEaSI_aSI_NS1D_6fusion15FusionCallbacksIS1H_NS1K_17LinearCombinationIaiaiLNS_15FloatRoundStyleE2EEESH_S1J_JEEENS4_5SM1004TMEM4LOAD26SM100_TMEM_LOAD_16dp32b32xES1B_S19_NS4_39AutoVectorizingCopyWithAssumedAlignmentILi128EEENS4_14SM90_TMA_STOREES19_S1V_S1V_EEEvvEEEEvNT_6ParamsE:
        .type           _ZN7cutlass13device_kernelINS_4gemm6kernel13GemmUniversalIN4cute5tupleIJiiiiEEENS1_10collective13CollectiveMmaINS1_35MainloopSm100TmaUmmaWarpSpecializedILi17ELi2ELi4ENS5_IJNS4_1CILi1EEENSA_ILi2EEESB_EEEEENS5_IJNSA_ILi64EEENSA_ILi128EEESF_EEEaNS5_IJlSB_lEEEaSI_NS4_8TiledMMAINS4_8MMA_AtomIJNS4_15SM100_MMA_S8_SSIaaiLi64ELi128ELNS4_4UMMA5MajorE0ELSN_0ELNSM_8SaturateE0EEEEEENS4_6LayoutINS5_IJSB_SB_SB_EEENS5_IJNSA_ILi0EEEST_ST_EEEEENS5_IJNS4_10UnderscoreESW_SW_EEEEENS4_23SM90_TMA_LOAD_MULTICASTENS4_14ComposedLayoutINS4_7SwizzleILi2ELi4ELi3EEENS4_18smem_ptr_flag_bitsILi8EEENSR_INS5_IJNSA_ILi8EEESF_EEENS5_IJSF_SB_EEEEEEEvNS4_8identityENS4_13SM90_TMA_LOADES19_vS1A_EENS_8epilogue10collective18CollectiveEpilogueINS1D_23Sm100TmaWarpSpecializedILi2ELi2ELi32ELb0ELb0EEEJSH_NS5_IJNSR_ISF_SB_EES1I_EEEaSI_aSI_NS1D_6fusion15FusionCallbacksIS1H_NS1K_17LinearCombinationIaiaiLNS_15FloatRoundStyleE2EEESH_S1J_JEEENS4_5SM1004TMEM4LOAD26SM100_TMEM_LOAD_16dp32b32xES1B_S19_NS4_39AutoVectorizingCopyWithAssumedAlignmentILi128EEENS4_14SM90_TMA_STOREES19_S1V_S1V_EEEvvEEEEvNT_6ParamsE,@function
        .size           _ZN7cutlass13device_kernelINS_4gemm6kernel13GemmUniversalIN4cute5tupleIJiiiiEEENS1_10collective13CollectiveMmaINS1_35MainloopSm100TmaUmmaWarpSpecializedILi17ELi2ELi4ENS5_IJNS4_1CILi1EEENSA_ILi2EEESB_EEEEENS5_IJNSA_ILi64EEENSA_ILi128EEESF_EEEaNS5_IJlSB_lEEEaSI_NS4_8TiledMMAINS4_8MMA_AtomIJNS4_15SM100_MMA_S8_SSIaaiLi64ELi128ELNS4_4UMMA5MajorE0ELSN_0ELNSM_8SaturateE0EEEEEENS4_6LayoutINS5_IJSB_SB_SB_EEENS5_IJNSA_ILi0EEEST_ST_EEEEENS5_IJNS4_10UnderscoreESW_SW_EEEEENS4_23SM90_TMA_LOAD_MULTICASTENS4_14ComposedLayoutINS4_7SwizzleILi2ELi4ELi3EEENS4_18smem_ptr_flag_bitsILi8EEENSR_INS5_IJNSA_ILi8EEESF_EEENS5_IJSF_SB_EEEEEEEvNS4_8identityENS4_13SM90_TMA_LOADES19_vS1A_EENS_8epilogue10collective18CollectiveEpilogueINS1D_23Sm100TmaWarpSpecializedILi2ELi2ELi32ELb0ELb0EEEJSH_NS5_IJNSR_ISF_SB_EES1I_EEEaSI_aSI_NS1D_6fusion15FusionCallbacksIS1H_NS1K_17LinearCombinationIaiaiLNS_15FloatRoundStyleE2EEESH_S1J_JEEENS4_5SM1004TMEM4LOAD26SM100_TMEM_LOAD_16dp32b32xES1B_S19_NS4_39AutoVectorizingCopyWithAssumedAlignmentILi128EEENS4_14SM90_TMA_STOREES19_S1V_S1V_EEEvvEEEEvNT_6ParamsE,(.L_x_189 - _ZN7cutlass13device_kernelINS_4gemm6kernel13GemmUniversalIN4cute5tupleIJiiiiEEENS1_10collective13CollectiveMmaINS1_35MainloopSm100TmaUmmaWarpSpecializedILi17ELi2ELi4ENS5_IJNS4_1CILi1EEENSA_ILi2EEESB_EEEEENS5_IJNSA_ILi64EEENSA_ILi128EEESF_EEEaNS5_IJlSB_lEEEaSI_NS4_8TiledMMAINS4_8MMA_AtomIJNS4_15SM100_MMA_S8_SSIaaiLi64ELi128ELNS4_4UMMA5MajorE0ELSN_0ELNSM_8SaturateE0EEEEEENS4_6LayoutINS5_IJSB_SB_SB_EEENS5_IJNSA_ILi0EEEST_ST_EEEEENS5_IJNS4_10UnderscoreESW_SW_EEEEENS4_23SM90_TMA_LOAD_MULTICASTENS4_14ComposedLayoutINS4_7SwizzleILi2ELi4ELi3EEENS4_18smem_ptr_flag_bitsILi8EEENSR_INS5_IJNSA_ILi8EEESF_EEENS5_IJSF_SB_EEEEEEEvNS4_8identityENS4_13SM90_TMA_LOADES19_vS1A_EENS_8epilogue10collective18CollectiveEpilogueINS1D_23Sm100TmaWarpSpecializedILi2ELi2ELi32ELb0ELb0EEEJSH_NS5_IJNSR_ISF_SB_EES1I_EEEaSI_aSI_NS1D_6fusion15FusionCallbacksIS1H_NS1K_17LinearCombinationIaiaiLNS_15FloatRoundStyleE2EEESH_S1J_JEEENS4_5SM1004TMEM4LOAD26SM100_TMEM_LOAD_16dp32b32xES1B_S19_NS4_39AutoVectorizingCopyWithAssumedAlignmentILi128EEENS4_14SM90_TMA_STOREES19_S1V_S1V_EEEvvEEEEvNT_6ParamsE)
        .other          _ZN7cutlass13device_kernelINS_4gemm6kernel13GemmUniversalIN4cute5tupleIJiiiiEEENS1_10collective13CollectiveMmaINS1_35MainloopSm100TmaUmmaWarpSpecializedILi17ELi2ELi4ENS5_IJNS4_1CILi1EEENSA_ILi2EEESB_EEEEENS5_IJNSA_ILi64EEENSA_ILi128EEESF_EEEaNS5_IJlSB_lEEEaSI_NS4_8TiledMMAINS4_8MMA_AtomIJNS4_15SM100_MMA_S8_SSIaaiLi64ELi128ELNS4_4UMMA5MajorE0ELSN_0ELNSM_8SaturateE0EEEEEENS4_6LayoutINS5_IJSB_SB_SB_EEENS5_IJNSA_ILi0EEEST_ST_EEEEENS5_IJNS4_10UnderscoreESW_SW_EEEEENS4_23SM90_TMA_LOAD_MULTICASTENS4_14ComposedLayoutINS4_7SwizzleILi2ELi4ELi3EEENS4_18smem_ptr_flag_bitsILi8EEENSR_INS5_IJNSA_ILi8EEESF_EEENS5_IJSF_SB_EEEEEEEvNS4_8identityENS4_13SM90_TMA_LOADES19_vS1A_EENS_8epilogue10collective18CollectiveEpilogueINS1D_23Sm100TmaWarpSpecializedILi2ELi2ELi32ELb0ELb0EEEJSH_NS5_IJNSR_ISF_SB_EES1I_EEEaSI_aSI_NS1D_6fusion15FusionCallbacksIS1H_NS1K_17LinearCombinationIaiaiLNS_15FloatRoundStyleE2EEESH_S1J_JEEENS4_5SM1004TMEM4LOAD26SM100_TMEM_LOAD_16dp32b32xES1B_S19_NS4_39AutoVectorizingCopyWithAssumedAlignmentILi128EEENS4_14SM90_TMA_STOREES19_S1V_S1V_EEEvvEEEEvNT_6ParamsE,@"STO_CUDA_ENTRY STV_DEFAULT"
_ZN7cutlass13device_kernelINS_4gemm6kernel13GemmUniversalIN4cute5tupleIJiiiiEEENS1_10collective13CollectiveMmaINS1_35MainloopSm100TmaUmmaWarpSpecializedILi17ELi2ELi4ENS5_IJNS4_1CILi1EEENSA_ILi2EEESB_EEEEENS5_IJNSA_ILi64EEENSA_ILi128EEESF_EEEaNS5_IJlSB_lEEEaSI_NS4_8TiledMMAINS4_8MMA_AtomIJNS4_15SM100_MMA_S8_SSIaaiLi64ELi128ELNS4_4UMMA5MajorE0ELSN_0ELNSM_8SaturateE0EEEEEENS4_6LayoutINS5_IJSB_SB_SB_EEENS5_IJNSA_ILi0EEEST_ST_EEEEENS5_IJNS4_10UnderscoreESW_SW_EEEEENS4_23SM90_TMA_LOAD_MULTICASTENS4_14ComposedLayoutINS4_7SwizzleILi2ELi4ELi3EEENS4_18smem_ptr_flag_bitsILi8EEENSR_INS5_IJNSA_ILi8EEESF_EEENS5_IJSF_SB_EEEEEEEvNS4_8identityENS4_13SM90_TMA_LOADES19_vS1A_EENS_8epilogue10collective18CollectiveEpilogueINS1D_23Sm100TmaWarpSpecializedILi2ELi2ELi32ELb0ELb0EEEJSH_NS5_IJNSR_ISF_SB_EES1I_EEEaSI_aSI_NS1D_6fusion15FusionCallbacksIS1H_NS1K_17LinearCombinationIaiaiLNS_15FloatRoundStyleE2EEESH_S1J_JEEENS4_5SM1004TMEM4LOAD26SM100_TMEM_LOAD_16dp32b32xES1B_S19_NS4_39AutoVectorizingCopyWithAssumedAlignmentILi128EEENS4_14SM90_TMA_STOREES19_S1V_S1V_EEEvvEEEEvNT_6ParamsE:
[----:B------:R-:W1:Y:S01]  /*0000*/  LDC R1, c[0x0][0x37c] ;  /* 0x0000df00ff017b82 */ /* 0x000e620000000800 */
[----:B------:R-:W2:Y:S01]  /*0010*/  S2R R84, SR_TID.X ;  /* 0x0000000000547919 */ /* 0x000ea20000002100 */
[----:B------:R-:W3:Y:S01]  /*0020*/  LDCU.64 UR8, c[0x0][0x890] ;  /* 0x00011200ff0877ac */ /* 0x000ee20008000a00 */
[----:B------:R-:W-:Y:S02]  /*0030*/  PRMT R74, RZ, 0x7610, R74 ;  /* 0x00007610ff4a7816 */ /* 0x000fe4000000004a */
[----:B------:R-:W-:Y:S01]  /*0040*/  ELECT P3, URZ, PT ;  /* 0x0000000000ff782f */ /* 0x000fe20003860000 */
[----:B---3--:R-:W-:-:S04]  /*0050*/  UISETP.NE.U32.AND UP0, UPT, UR8, URZ, UPT ;  /* 0x000000ff0800728c */ /* 0x008fc8000bf05070 */
[----:B------:R-:W-:Y:S01]  /*0060*/  UISETP.NE.AND.EX UP0, UPT, UR9, URZ, UPT, UP0 ;  /* 0x000000ff0900728c */ /* 0x000fe2000bf05300 */
[----:B--2---:R-:W-:-:S05]  /*0070*/  SHF.R.U32.HI R75, RZ, 0x5, R84 ;  /* 0x00000005ff4b7819 */ /* 0x004fca0000011654 */
[----:B------:R-:W2:Y:S02]  /*0080*/  SHFL.IDX PT, R0, R75, RZ, 0x1f ;  /* 0x00001fff4b007589 */ /* 0x000ea400000e0000 */
[----:B--2---:R-:W-:Y:S01]  /*0090*/  R2UR UR17, R0 ;  /* 0x00000000001172ca */ /* 0x004fe200000e0000 */
[----:B-1----:R-:W-:-:S14]  /*00a0*/  BRA.U UP0, `(.L_x_0) ;  /* 0x0000000100307547 */ /* 0x002fdc000b800000 */
[----:B------:R-:W1:Y:S02]  /*00b0*/  LDCU.64 UR4, c[0x0][0x888] ;  /* 0x00011100ff0477ac */ /* 0x000e640008000a00 */
[----:B-1----:R-:W-:-:S04]  /*00c0*/  UISETP.NE.U32.AND UP0, UPT, UR4, URZ, UPT ;  /* 0x000000ff0400728c */ /* 0x002fc8000bf05070 */
[----:B------:R-:W-:-:S09]  /*00d0*/  UISETP.NE.AND.EX UP0, UPT, UR5, URZ, UPT, UP0 ;  /* 0x000000ff0500728c */ /* 0x000fd2000bf05300 */
[----:B------:R-:W-:Y:S05]  /*00e0*/  BRA.U !UP0, `(.L_x_1) ;  /* 0x0000000108147547 */ /* 0x000fea000b800000 */
[----:B------:R-:W1:Y:S01]  /*00f0*/  LDC.64 R40, c[0x0][0x888] ;  /* 0x00022200ff287b82 */ /* 0x000e620000000a00 */
[----:B------:R-:W1:Y:S02]  /*0100*/  LDCU.64 UR4, c[0x0][0x358] ;  /* 0x00006b00ff0477ac */ /* 0x000e640008000a00 */
[----:B-1----:R1:W5:Y:S01]  /*0110*/  LDG.E R40, desc[UR4][R40.64] ;  /* 0x0000000428287981 */ /* 0x002362000c1e1900 */
[----:B------:R-:W-:Y:S01]  /*0120*/  HFMA2 R74, -RZ, RZ, 0, 5.9604644775390625e-08 ;  /* 0x00000001ff4a7431 */ /* 0x000fe200000001ff */
[----:B------:R-:W-:Y:S05]  /*0130*/  BRA `(.L_x_0) ;  /* 0x00000000000c7947 */ /* 0x000fea0003800000 */
.L_x_1:
[----:B------:R-:W1:Y:S01]  /*0140*/  LDCU UR4, c[0x0][0x880] ;  /* 0x00011000ff0477ac */ /* 0x000e620008000800 */
[----:B------:R-:W-:Y:S01]  /*0150*/  HFMA2 R74, -RZ, RZ, 0, 5.9604644775390625e-08 ;  /* 0x00000001ff4a7431 */ /* 0x000fe200000001ff */
[----:B-1----:R-:W-:-:S07]  /*0160*/  MOV R40, UR4 ;  /* 0x0000000400287c02 */ /* 0x002fce0008000f00 */
.L_x_0:
[----:B------:R-:W2:Y:S02]  /*0170*/  LDCU.64 UR4, c[0x0][0x8b0] ;  /* 0x00011600ff0477ac */ /* 0x000ea40008000a00 */
[----:B--2---:R-:W-:-:S04]  /*0180*/  UISETP.NE.U32.AND UP0, UPT, UR4, URZ, UPT ;  /* 0x000000ff0400728c */ /* 0x004fc8000bf05070 */
[----:B------:R-:W-:-:S09]  /*0190*/  UISETP.NE.AND.EX UP0, UPT, UR5, URZ, UPT, UP0 ;  /* 0x000000ff0500728c */ /* 0x000fd2000bf05300 */
[----:B------:R-:W-:Y:S05]  /*01a0*/  BRA.U UP0, `(.L_x_2) ;  /* 0x0000000100287547 */ /* 0x000fea000b800000 */
[----:B------:R-:W2:Y:S02]  /*01b0*/  LDCU.64 UR4, c[0x0][0x8a8] ;  /* 0x00011500ff0477ac */ /* 0x000ea40008000a00 */
[----:B--2---:R-:W-:-:S04]  /*01c0*/  UISETP.NE.U32.AND UP0, UPT, UR4, URZ, UPT ;  /* 0x000000ff0400728c */ /* 0x004fc8000bf05070 */
[----:B------:R-:W-:-:S09]  /*01d0*/  UISETP.NE.AND.EX UP0, UPT, UR5, URZ, UPT, UP0 ;  /* 0x000000ff0500728c */ /* 0x000fd2000bf05300 */
[----:B------:R-:W-:Y:S05]  /*01e0*/  BRA.U !UP0, `(.L_x_3) ;  /* 0x0000000108107547 */ /* 0x000fea000b800000 */
[----:B------:R-:W2:Y:S01]  /*01f0*/  LDC.64 R38, c[0x0][0x8a8] ;  /* 0x00022a00ff267b82 */ /* 0x000ea20000000a00 */
[----:B------:R-:W2:Y:S02]  /*0200*/  LDCU.64 UR4, c[0x0][0x358] ;  /* 0x00006b00ff0477ac */ /* 0x000ea40008000a00 */
[----:B--2---:R2:W5:Y:S01]  /*0210*/  LDG.E R38, desc[UR4][R38.64] ;  /* 0x0000000426267981 */ /* 0x004562000c1e1900 */
[----:B------:R-:W-:Y:S05]  /*0220*/  BRA `(.L_x_2) ;  /* 0x0000000000087947 */ /* 0x000fea0003800000 */
.L_x_3:
[----:B------:R-:W2:Y:S02]  /*0230*/  LDCU UR4, c[0x0][0x8a0] ;  /* 0x00011400ff0477ac */ /* 0x000ea40008000800 */
[----:B--2---:R-:W-:Y:S02]  /*0240*/  MOV R38, UR4 ;  /* 0x0000000400267c02 */ /* 0x004fe40008000f00 */
.L_x_2:
[----:B------:R-:W-:Y:S01]  /*0250*/  IMAD.U32 R0, RZ, RZ, UR17 ;  /* 0x00000011ff007e24 */ /* 0x000fe2000f8e00ff */
[----:B------:R-:W-:Y:S04]  /*0260*/  BSSY.RECONVERGENT B0, `(.L_x_4) ;  /* 0x000000c000007945 */ /* 0x000fe80003800200 */
[C---:B------:R-:W-:Y:S02]  /*0270*/  ISETP.NE.OR P1, PT, R0.reuse, 0x1, !P3 ;  /* 0x000000010000780c */ /* 0x040fe40005f25670 */
[----:B------:R-:W-:-:S11]  /*0280*/  ISETP.NE.OR P0, PT, R0, 0x3, !P3 ;  /* 0x000000030000780c */ /* 0x000fd60005f05670 */
[----:B------:R-:W-:Y:S05]  /*0290*/  @P1 BRA `(.L_x_5) ;  /* 0x0000000000201947 */ /* 0x000fea0003800000 */
[----:B------:R-:W3:Y:S02]  /*02a0*/  LDCU.64 UR4, c[0x0][0x348] ;  /* 0x00006900ff0477ac */ /* 0x000ee40008000a00 */
[----:B---3--:R-:W-:Y:S02]  /*02b0*/  UIADD3 UR6, UP1, UPT, UR4, 0x80, URZ ;  /* 0x0000008004067890 */ /* 0x008fe4000ff3e0ff */
[----:B------:R-:W-:Y:S02]  /*02c0*/  UIADD3 UR4, UP0, UPT, UR4, 0x180, URZ ;  /* 0x0000018004047890 */ /* 0x000fe4000ff1e0ff */
[----:B------:R-:W-:Y:S02]  /*02d0*/  UIADD3.X UR7, UPT, UPT, URZ, UR5, URZ, UP1, !UPT ;  /* 0x00000005ff077290 */ /* 0x000fe40008ffe4ff */
[----:B------:R-:W-:-:S07]  /*02e0*/  UIADD3.X UR5, UPT, UPT, URZ, UR5, URZ, UP0, !UPT ;  /* 0x00000005ff057290 */ /* 0x000fce00087fe4ff */
[----:B------:R3:W-:Y:S02]  /*02f0*/  UTMACCTL.PF [UR6] ;  /* 0x00000000060079b9 */ /* 0x0007e40008040000 */
[----:B------:R3:W-:Y:S02]  /*0300*/  UTMACCTL.PF [UR4] ;  /* 0x00000000040079b9 */ /* 0x0007e40008040000 */
[----:B---3--:R-:W-:Y:S01]  /*0310*/  NOP ;  /* 0x0000000000007918 */ /* 0x008fe20000000000 */
.L_x_5:
[----:B------:R-:W-:Y:S05]  /*0320*/  BSYNC.RECONVERGENT B0 ;  /* 0x0000000000007941 */ /* 0x000fea0003800200 */
.L_x_4:
[----:B------:R-:W-:Y:S04]  /*0330*/  BSSY.RECONVERGENT B0, `(.L_x_6) ;  /* 0x000000a000007945 */ /* 0x000fe80003800200 */
        /* <DEDUP_REMOVED lines=9> */
.L_x_7:
[----:B------:R-:W-:Y:S05]  /*03d0*/  BSYNC.RECONVERGENT B0 ;  /* 0x0000000000007941 */ /* 0x000fea0003800200 */
.L_x_6:
[----:B------:R-:W3:Y:S01]  /*03e0*/  LDCU.64 UR4, c[0x0][0x888] ;  /* 0x00011100ff0477ac */ /* 0x000ee20008000a00 */
[----:B------:R-:W-:Y:S02]  /*03f0*/  UISETP.EQ.U32.AND UP1, UPT, UR8, URZ, UPT ;  /* 0x000000ff0800728c */ /* 0x000fe4000bf22070 */
[----:B------:R-:W-:Y:S02]  /*0400*/  UPLOP3.LUT UP3, UPT, UPT, UPT, UPT, 0x80, 0x8 ;  /* 0x000000000008789c */ /* 0x000fe40003f6f070 */
[----:B---3--:R-:W-:-:S04]  /*0410*/  UISETP.NE.U32.AND UP0, UPT, UR4, URZ, UPT ;  /* 0x000000ff0400728c */ /* 0x008fc8000bf05070 */
[----:B------:R-:W-:-:S04]  /*0420*/  UISETP.NE.AND.EX UP0, UPT, UR5, URZ, UPT, UP0 ;  /* 0x000000ff0500728c */ /* 0x000fc8000bf05300 */
[----:B------:R-:W-:-:S04]  /*0430*/  UISETP.EQ.OR.EX UP2, UPT, UR9, URZ, !UP0, UP1 ;  /* 0x000000ff0900728c */ /* 0x000fc8000c742710 */
[----:B------:R-:W-:-:S06]  /*0440*/  UP2UR UR4, UPR, URZ, 0x4 ;  /* 0x00000004ff047883 */ /* 0x000fcc0008000000 */
[----:B------:R-:W-:Y:S01]  /*0450*/  MOV R77, UR4 ;  /* 0x00000004004d7c02 */ /* 0x000fe20008000f00 */
[----:B------:R-:W-:Y:S06]  /*0460*/  BRA.U !UP2, `(.L_x_8) ;  /* 0x000000010a207547 */ /* 0x000fec000b800000 */
[----:B-----5:R-:W-:Y:S01]  /*0470*/  R2UR UR5, R40 ;  /* 0x00000000280572ca */ /* 0x020fe200000e0000 */
[----:B------:R-:W-:Y:S02]  /*0480*/  UISETP.NE.U32.AND UP1, UPT, UR8, URZ, UPT ;  /* 0x000000ff0800728c */ /* 0x000fe4000bf25070 */
[----:B------:R-:W-:Y:S02]  /*0490*/  USEL UR4, URZ, 0xffffffff, UP0 ;  /* 0xffffffffff047887 */ /* 0x000fe40008000000 */
[----:B------:R-:W-:-:S08]  /*04a0*/  UISETP.NE.AND.EX UP1, UPT, UR9, URZ, UPT, UP1 ;  /* 0x000000ff0900728c */ /* 0x000fd0000bf25310 */
[----:B------:R-:W-:-:S04]  /*04b0*/  UISETP.NE.AND UP0, UPT, UR5, URZ, UPT ;  /* 0x000000ff0500728c */ /* 0x000fc8000bf05270 */
[----:B------:R-:W-:-:S04]  /*04c0*/  @!UP1 USEL UR4, URZ, 0xffffffff, UP0 ;  /* 0xffffffffff049887 */ /* 0x000fc80008000000 */
[----:B------:R-:W-:-:S04]  /*04d0*/  ULOP3.LUT UR4, UR4, 0x1, URZ, 0xc0, !UPT ;  /* 0x0000000104047892 */ /* 0x000fc8000f8ec0ff */
[----:B------:R-:W-:-:S11]  /*04e0*/  UISETP.NE.U32.AND UP3, UPT, UR4, 0x1, UPT ;  /* 0x000000010400788c */ /* 0x000fd6000bf65070 */
.L_x_8:
[----:B------:R-:W3:Y:S01]  /*04f0*/  SHFL.IDX PT, R2, R75, RZ, 0x1f ;  /* 0x00001fff4b027589 */ /* 0x000ee200000e0000 */
[----:B------:R-:W-:-:S04]  /*0500*/  UISETP.NE.AND UP0, UPT, UR17, 0x2, UPT ;  /* 0x000000021100788c */ /* 0x000fc8000bf05270 */
[----:B------:R-:W-:Y:S01]  /*0510*/  USEL UR37, URZ, 0x1, UP0 ;  /* 0x00000001ff257887 */ /* 0x000fe20008000000 */
[----:B---3--:R-:W-:-:S13]  /*0520*/  ISETP.NE.AND P0, PT, R2, RZ, PT ;  /* 0x000000ff0200720c */ /* 0x008fda0003f05270 */
[----:B------:R-:W-:Y:S05]  /*0530*/  @P0 BRA `(.L_x_9) ;  /* 0x0000000000cc0947 */ /* 0x000fea0003800000 */
[----:B------:R-:W-:Y:S01]  /*0540*/  ELECT P0, URZ, PT ;  /* 0x0000000000ff782f */ /* 0x000fe20003800000 */
[----:B------:R-:W-:-:S12]  /*0550*/  BSSY.RECONVERGENT B0, `(.L_x_9) ;  /* 0x0000031000007945 */ /* 0x000fd80003800200 */
[----:B------:R-:W-:Y:S05]  /*0560*/  @!P0 BRA `(.L_x_10) ;  /* 0x0000000000bc8947 */ /* 0x000fea0003800000 */
[----:B------:R-:W3:Y:S01]  /*0570*/  S2UR UR4, SR_CgaCtaId ;  /* 0x00000000000479c3 */ /* 0x000ee20000008800 */
[----:B------:R-:W-:Y:S01]  /*0580*/  UMOV UR5, 0x400 ;  /* 0x0000040000057882 */ /* 0x000fe20000000000 */
[----:B------:R-:W-:Y:S01]  /*0590*/  UMOV UR8, 0x1 ;  /* 0x0000000100087882 */ /* 0x000fe20000000000 */
[----:B------:R-:W-:Y:S01]  /*05a0*/  UMOV UR6, 0x2 ;  /* 0x0000000200067882 */ /* 0x000fe20000000000 */
[----:B------:R-:W-:-:S04]  /*05b0*/  UIADD3 UR8, UPT, UPT, -UR8, 0x100000, URZ ;  /* 0x0010000008087890 */ /* 0x000fc8000fffe1ff */
[----:B------:R-:W-:Y:S02]  /*05c0*/  USHF.L.U32 UR9, UR8, 0xb, URZ ;  /* 0x0000000b08097899 */ /* 0x000fe400080006ff */
[----:B------:R-:W-:Y:S02]  /*05d0*/  USHF.L.U32 UR8, UR8, 0x1, URZ ;  /* 0x0000000108087899 */ /* 0x000fe400080006ff */
[----:B------:R-:W-:-:S04]  /*05e0*/  UIADD3 UR6, UPT, UPT, -UR6, 0x100000, URZ ;  /* 0x0010000006067890 */ /* 0x000fc8000fffe1ff */
[----:B------:R-:W-:Y:S02]  /*05f0*/  USHF.L.U32 UR7, UR6, 0xb, URZ ;  /* 0x0000000b06077899 */ /* 0x000fe400080006ff */
[----:B------:R-:W-:Y:S02]  /*0600*/  USHF.L.U32 UR6, UR6, 0x1, URZ ;  /* 0x0000000106067899 */ /* 0x000fe400080006ff */
[----:B---3--:R-:W-:Y:S01]  /*0610*/  ULEA UR4, UR4, UR5, 0x18 ;  /* 0x0000000504047291 */ /* 0x008fe2000f8ec0ff */
[----:B------:R-:W3:Y:S11]  /*0620*/  FENCE.VIEW.ASYNC.S ;  /* 0x00000000000073c6 */ /* 0x000ef60000000000 */
[----:B---3--:R3:W4:Y:S01]  /*0630*/  SYNCS.EXCH.64 URZ, [UR4], UR8 ;  /* 0x0000000804ff75b2 */ /* 0x0087220008000100 */
[----:B------:R3:W1:Y:S01]  /*0640*/  SYNCS.EXCH.64 URZ, [UR4+0x88], UR6 ;  /* 0x0000880604ff75b2 */ /* 0x0006620008000100 */
        /* <DEDUP_REMOVED lines=31> */
[----:B------:R3:W1:Y:S02]  /*0840*/  SYNCS.EXCH.64 URZ, [UR4+0x108], UR6 ;  /* 0x0001080604ff75b2 */ /* 0x0006640008000100 */
[----:B---34-:R-:W-:Y:S01]  /*0850*/  NOP ;  /* 0x0000000000007918 */ /* 0x018fe20000000000 */
.L_x_10:
[----:B------:R-:W-:Y:S05]  /*0860*/  BSYNC.RECONVERGENT B0 ;  /* 0x0000000000007941 */ /* 0x000fea0003800200 */
.L_x_9:
[----:B------:R-:W3:Y:S01]  /*0870*/  SHFL.IDX PT, R2, R75, RZ, 0x1f ;  /* 0x00001fff4b027589 */ /* 0x000ee200000e0000 */
[----:B------:R-:W-:Y:S01]  /*0880*/  NOP ;  /* 0x0000000000007918 */ /* 0x000fe20000000000 */
[----:B---3--:R-:W-:-:S13]  /*0890*/  ISETP.NE.AND P0, PT, R2, 0x1, PT ;  /* 0x000000010200780c */ /* 0x008fda0003f05270 */
[----:B------:R-:W-:Y:S05]  /*08a0*/  @P0 BRA `(.L_x_11) ;  /* 0x0000000000480947 */ /* 0x000fea0003800000 */
        /* <DEDUP_REMOVED lines=9> */
[----:B------:R-:W-:Y:S01]  /*0940*/  USHF.L.U32 UR6, UR6, 0x1, URZ ;  /* 0x0000000106067899 */ /* 0x000fe200080006ff */
[----:B------:R-:W-:Y:S01]  /*0950*/  ELECT P0, URZ, PT ;  /* 0x0000000000ff782f */ /* 0x000fe20003800000 */
[----:B---3--:R-:W-:Y:S01]  /*0960*/  ULEA UR4, UR4, UR5, 0x18 ;  /* 0x0000000504047291 */ /* 0x008fe2000f8ec0ff */
[----:B------:R-:W3:Y:S11]  /*0970*/  FENCE.VIEW.ASYNC.S ;  /* 0x00000000000073c6 */ /* 0x000ef60000000000 */
[----:B---3--:R3:W4:Y:S01]  /*0980*/  SYNCS.EXCH.64 URZ, [UR4+0x110], UR8 ;  /* 0x0001100804ff75b2 */ /* 0x0087220008000100 */
[----:B------:R3:W1:Y:S01]  /*0990*/  SYNCS.EXCH.64 URZ, [UR4+0x120], UR6 ;  /* 0x0001200604ff75b2 */ /* 0x0006620008000100 */
[----:B------:R3:W1:Y:S01]  /*09a0*/  SYNCS.EXCH.64 URZ, [UR4+0x118], UR8 ;  /* 0x0001180804ff75b2 */ /* 0x0006620008000100 */
[----:B------:R3:W1:Y:S01]  /*09b0*/  SYNCS.EXCH.64 URZ, [UR4+0x128], UR6 ;  /* 0x0001280604ff75b2 */ /* 0x0006620008000100 */
[----:B------:R-:W-:Y:S01]  /*09c0*/  NOP ;  /* 0x0000000000007918 */ /* 0x000fe20000000000 */
.L_x_11:
[----:B------:R-:W2:Y:S01]  /*09d0*/  SHFL.IDX PT, R2, R75, RZ, 0x1f ;  /* 0x00001fff4b027589 */ /* 0x000ea200000e0000 */
[----:B------:R-:W-:Y:S01]  /*09e0*/  NOP ;  /* 0x0000000000007918 */ /* 0x000fe20000000000 */
[----:B--2---:R-:W-:-:S13]  /*09f0*/  ISETP.NE.AND P0, PT, R2, 0x3, PT ;  /* 0x000000030200780c */ /* 0x004fda0003f05270 */
[----:B------:R-:W-:Y:S05]  /*0a00*/  @P0 BRA `(.L_x_12) ;  /* 0x0000000000300947 */ /* 0x000fea0003800000 */
[----:B---3--:R-:W2:Y:S01]  /*0a10*/  S2UR UR6, SR_CgaCtaId ;  /* 0x00000000000679c3 */ /* 0x008ea20000008800 */
[----:B------:R-:W-:Y:S01]  /*0a20*/  UMOV UR4, 0x400 ;  /* 0x0000040000047882 */ /* 0x000fe20000000000 */
[----:B------:R-:W-:Y:S01]  /*0a30*/  UMOV UR5, 0x20 ;  /* 0x0000002000057882 */ /* 0x000fe20000000000 */
[----:B------:R-:W-:Y:S01]  /*0a40*/  ELECT P0, URZ, PT ;  /* 0x0000000000ff782f */ /* 0x000fe20003800000 */
[----:B--2---:R-:W-:Y:S02]  /*0a50*/  ULEA UR6, UR6, UR4, 0x18 ;  /* 0x0000000406067291 */ /* 0x004fe4000f8ec0ff */
[----:B------:R-:W-:-:S04]  /*0a60*/  UIADD3 UR4, UPT, UPT, -UR5, 0x100000, URZ ;  /* 0x0010000005047890 */ /* 0x000fc8000fffe1ff */
[----:B------:R-:W-:Y:S02]  /*0a70*/  USHF.L.U32 UR5, UR4, 0xb, URZ ;  /* 0x0000000b04057899 */ /* 0x000fe400080006ff */
[----:B------:R-:W-:Y:S01]  /*0a80*/  USHF.L.U32 UR4, UR4, 0x1, URZ ;  /* 0x0000000104047899 */ /* 0x000fe200080006ff */
[----:B------:R-:W2:Y:S11]  /*0a90*/  FENCE.VIEW.ASYNC.S ;  /* 0x00000000000073c6 */ /* 0x000eb60000000000 */
[----:B--2---:R2:W3:Y:S01]  /*0aa0*/  SYNCS.EXCH.64 URZ, [UR6+0x130], UR4 ;  /* 0x0001300406ff75b2 */ /* 0x0044e20008000100 */
[----:B------:R2:W1:Y:S01]  /*0ab0*/  SYNCS.EXCH.64 URZ, [UR6+0x138], UR4 ;  /* 0x0001380406ff75b2 */ /* 0x0004620008000100 */
[----:B------:R-:W-:Y:S01]  /*0ac0*/  NOP ;  /* 0x0000000000007918 */ /* 0x000fe20000000000 */
.L_x_12:
[----:B------:R-:W4:Y:S01]  /*0ad0*/  SHFL.IDX PT, R2, R75, RZ, 0x1f ;  /* 0x00001fff4b027589 */ /* 0x000f2200000e0000 */
[----:B------:R-:W-:Y:S01]  /*0ae0*/  NOP ;  /* 0x0000000000007918 */ /* 0x000fe20000000000 */
[----:B----4-:R-:W-:-:S13]  /*0af0*/  ISETP.NE.AND P0, PT, R2, 0x4, PT ;  /* 0x000000040200780c */ /* 0x010fda0003f05270 */
[----:B------:R-:W-:Y:S05]  /*0b00*/  @P0 BRA `(.L_x_13) ;  /* 0x00000000004c0947 */ /* 0x000fea0003800000 */
[----:B--23--:R-:W2:Y:S01]  /*0b10*/  S2UR UR6, SR_CgaCtaId ;  /* 0x00000000000679c3 */ /* 0x00cea20000008800 */
[----:B------:R-:W-:Y:S01]  /*0b20*/  UMOV UR4, 0x1e0 ;  /* 0x000001e000047882 */ /* 0x000fe20000000000 */
[----:B------:R-:W-:Y:S01]  /*0b30*/  UMOV UR5, 0x400 ;  /* 0x0000040000057882 */ /* 0x000fe20000000000 */
[----:B------:R-:W-:Y:S01]  /*0b40*/  USEL UR4, UR4, 0x1a0, UP3 ;  /* 0x000001a004047887 */ /* 0x000fe20009800000 */
[----:B------:R-:W-:Y:S01]  /*0b50*/  UMOV UR8, 0x1 ;  /* 0x0000000100087882 */ /* 0x000fe20000000000 */
[----:B------:R-:W-:Y:S01]  /*0b60*/  ELECT P0, URZ, PT ;  /* 0x0000000000ff782f */ /* 0x000fe20003800000 */
[----:B------:R-:W-:-:S04]  /*0b70*/  UIADD3 UR8, UPT, UPT, -UR8, 0x100000, URZ ;  /* 0x0010000008087890 */ /* 0x000fc8000fffe1ff */
[----:B------:R-:W-:Y:S02]  /*0b80*/  USHF.L.U32 UR9, UR8, 0xb, URZ ;  /* 0x0000000b08097899 */ /* 0x000fe400080006ff */
[----:B------:R-:W-:Y:S02]  /*0b90*/  USHF.L.U32 UR8, UR8, 0x1, URZ ;  /* 0x0000000108087899 */ /* 0x000fe400080006ff */
[----:B--2---:R-:W-:Y:S02]  /*0ba0*/  ULEA UR6, UR6, UR5, 0x18 ;  /* 0x0000000506067291 */ /* 0x004fe4000f8ec0ff */
[----:B------:R-:W-:-:S04]  /*0bb0*/  UIADD3 UR4, UPT, UPT, -UR4, 0x100000, URZ ;  /* 0x0010000004047890 */ /* 0x000fc8000fffe1ff */
[----:B------:R-:W-:Y:S02]  /*0bc0*/  USHF.L.U32 UR5, UR4, 0xb, URZ ;  /* 0x0000000b04057899 */ /* 0x000fe400080006ff */
[----:B------:R-:W-:Y:S01]  /*0bd0*/  USHF.L.U32 UR4, UR4, 0x1, URZ ;  /* 0x0000000104047899 */ /* 0x000fe200080006ff */
[----:B------:R-:W2:Y:S03]  /*0be0*/  FENCE.VIEW.ASYNC.S ;  /* 0x00000000000073c6 */ /* 0x000ea60000000000 */
[----:B--2---:R4:W2:Y:S08]  /*0bf0*/  SYNCS.EXCH.64 URZ, [UR6+0x140], UR8 ;  /* 0x0001400806ff75b2 */ /* 0x0048b00008000100 */
[----:B------:R4:W3:Y:S01]  /*0c00*/  SYNCS.EXCH.64 URZ, [UR6+0x150], UR4 ;  /* 0x0001500406ff75b2 */ /* 0x0008e20008000100 */
[----:B------:R4:W1:Y:S01]  /*0c10*/  SYNCS.EXCH.64 URZ, [UR6+0x148], UR8 ;  /* 0x0001480806ff75b2 */ /* 0x0008620008000100 */
[----:B------:R4:W1:Y:S02]  /*0c20*/  SYNCS.EXCH.64 URZ, [UR6+0x158], UR4 ;  /* 0x0001580406ff75b2 */ /* 0x0008640008000100 */
[----:B----4-:R-:W-:Y:S01]  /*0c30*/  NOP ;  /* 0x0000000000007918 */ /* 0x010fe20000000000 */
.L_x_13:
[----:B------:R-:W4:Y:S01]  /*0c40*/  SHFL.IDX PT, R2, R75, RZ, 0x1f ;  /* 0x00001fff4b027589 */ /* 0x000f2200000e0000 */
[----:B------:R-:W-:Y:S01]  /*0c50*/  NOP ;  /* 0x0000000000007918 */ /* 0x000fe20000000000 */
[----:B----4-:R-:W-:-:S13]  /*0c60*/  ISETP.NE.AND P0, PT, R2, 0x5, PT ;  /* 0x000000050200780c */ /* 0x010fda0003f05270 */
[----:B------:R-:W-:Y:S05]  /*0c70*/  @P0 BRA `(.L_x_14) ;  /* 0x0000000000580947 */ /* 0x000fea0003800000 */
[----:B--23--:R-:W2:Y:S01]  /*0c80*/  S2UR UR4, SR_CgaCtaId ;  /* 0x00000000000479c3 */ /* 0x00cea20000008800 */
        /* <DEDUP_REMOVED lines=10> */
[----:B--2---:R-:W-:Y:S01]  /*0d30*/  ULEA UR4, UR4, UR5, 0x18 ;  /* 0x0000000504047291 */ /* 0x004fe2000f8ec0ff */
[----:B------:R-:W2:Y:S11]  /*0d40*/  FENCE.VIEW.ASYNC.S ;  /* 0x00000000000073c6 */ /* 0x000eb60000000000 */
[----:B--2---:R4:W2:Y:S01]  /*0d50*/  SYNCS.EXCH.64 URZ, [UR4+0x160], UR8 ;  /* 0x0001600804ff75b2 */ /* 0x0048a20008000100 */
[----:B------:R4:W3:Y:S01]  /*0d60*/  SYNCS.EXCH.64 URZ, [UR4+0x180], UR6 ;  /* 0x0001800604ff75b2 */ /* 0x0008e20008000100 */
[----:B------:R4:W1:Y:S01]  /*0d70*/  SYNCS.EXCH.64 URZ, [UR4+0x168], UR8 ;  /* 0x0001680804ff75b2 */ /* 0x0008620008000100 */
[----:B------:R4:W1:Y:S01]  /*0d80*/  SYNCS.EXCH.64 URZ, [UR4+0x188], UR6 ;  /* 0x0001880604ff75b2 */ /* 0x0008620008000100 */
[----:B------:R4:W1:Y:S01]  /*0d90*/  SYNCS.EXCH.64 URZ, [UR4+0x170], UR8 ;  /* 0x0001700804ff75b2 */ /* 0x0008620008000100 */
[----:B------:R4:W1:Y:S01]  /*0da0*/  SYNCS.EXCH.64 URZ, [UR4+0x190], UR6 ;  /* 0x0001900604ff75b2 */ /* 0x0008620008000100 */
[----:B------:R4:W1:Y:S01]  /*0db0*/  SYNCS.EXCH.64 URZ, [UR4+0x178], UR8 ;  /* 0x0001780804ff75b2 */ /* 0x0008620008000100 */
[----:B------:R4:W1:Y:S02]  /*0dc0*/  SYNCS.EXCH.64 URZ, [UR4+0x198], UR6 ;  /* 0x0001980604ff75b2 */ /* 0x0008640008000100 */
[----:B----4-:R-:W-:Y:S01]  /*0dd0*/  NOP ;  /* 0x0000000000007918 */ /* 0x010fe20000000000 */
.L_x_14:
[----:B------:R-:W4:Y:S01]  /*0de0*/  SHFL.IDX PT, R2, R75, RZ, 0x1f ;  /* 0x00001fff4b027589 */ /* 0x000f2200000e0000 */
[----:B------:R-:W1:Y:S01]  /*0df0*/  S2UR UR45, SR_CgaCtaId ;  /* 0x00000000002d79c3 */ /* 0x000e620000008800 */
[----:B------:R-:W-:Y:S01]  /*0e00*/  NOP ;  /* 0x0000000000007918 */ /* 0x000fe20000000000 */
[----:B----4-:R-:W-:-:S13]  /*0e10*/  ISETP.NE.AND P0, PT, R2, 0x3, PT ;  /* 0x000000030200780c */ /* 0x010fda0003f05270 */
[----:B-1----:R-:W-:Y:S05]  /*0e20*/  @P0 BRA `(.L_x_15) ;  /* 0x0000000000340947 */ /* 0x002fea0003800000 */
[----:B--23--:R-:W-:Y:S01]  /*0e30*/  UMOV UR4, 0x400 ;  /* 0x0000040000047882 */ /* 0x00cfe20000000000 */
[----:B------:R-:W-:Y:S01]  /*0e40*/  UMOV UR6, 0x20 ;  /* 0x0000002000067882 */ /* 0x000fe20000000000 */
[----:B------:R-:W-:Y:S02]  /*0e50*/  ULEA UR4, UR45, UR4, 0x18 ;  /* 0x000000042d047291 */ /* 0x000fe4000f8ec0ff */
[----:B------:R-:W-:-:S04]  /*0e60*/  UIADD3 UR6, UPT, UPT, -UR6, 0x100000, URZ ;  /* 0x0010000006067890 */ /* 0x000fc8000fffe1ff */
[----:B------:R-:W-:Y:S02]  /*0e70*/  USHF.L.U32 UR7, UR6, 0xb, URZ ;  /* 0x0000000b06077899 */ /* 0x000fe400080006ff */
[----:B------:R-:W-:Y:S01]  /*0e80*/  USHF.L.U32 UR6, UR6, 0x1, URZ ;  /* 0x0000000106067899 */ /* 0x000fe200080006ff */
[----:B------:R-:W-:Y:S01]  /*0e90*/  ELECT P0, URZ, PT ;  /* 0x0000000000ff782f */ /* 0x000fe20003800000 */
[----:B------:R-:W1:Y:S10]  /*0ea0*/  FENCE.VIEW.ASYNC.S ;  /* 0x00000000000073c6 */ /* 0x000e740000000000 */
[----:B-1----:R1:W4:Y:S01]  /*0eb0*/  SYNCS.EXCH.64 URZ, [UR4+0x1a0], UR6 ;  /* 0x0001a00604ff75b2 */ /* 0x0023220008000100 */
[----:B------:R1:W2:Y:S01]  /*0ec0*/  SYNCS.EXCH.64 URZ, [UR4+0x1b0], UR6 ;  /* 0x0001b00604ff75b2 */ /* 0x0002a20008000100 */
[----:B------:R1:W3:Y:S01]  /*0ed0*/  SYNCS.EXCH.64 URZ, [UR4+0x1a8], UR6 ;  /* 0x0001a80604ff75b2 */ /* 0x0002e20008000100 */
[----:B------:R1:W1:Y:S01]  /*0ee0*/  SYNCS.EXCH.64 URZ, [UR4+0x1b8], UR6 ;  /* 0x0001b80604ff75b2 */ /* 0x0002620008000100 */
[----:B------:R-:W-:Y:S01]  /*0ef0*/  NOP ;  /* 0x0000000000007918 */ /* 0x000fe20000000000 */
.L_x_15:
[----:B-123--:R-:W1:Y:S01]  /*0f00*/  LDCU UR4, c[0x0][0x36c] ;  /* 0x00006d80ff0477ac */ /* 0x00ee620008000800 */
[----:B------:R-:W-:Y:S01]  /*0f10*/  ISETP.NE.OR P3, PT, R0, 0x2, !P3 ;  /* 0x000000020000780c */ /* 0x000fe20005f65670 */
[----:B------:R-:W-:Y:S01]  /*0f20*/  NOP ;  /* 0x0000000000007918 */ /* 0x000fe20000000000 */
[----:B------:R-:W-:Y:S01]  /*0f30*/  LOP3.LUT R0, R84, 0x1f, RZ, 0xc0, !PT ;  /* 0x0000001f54007812 */ /* 0x000fe200078ec0ff */
[----:B------:R-:W-:Y:S02]  /*0f40*/  UISETP.NE.AND UP4, UPT, UR17, URZ, UPT ;  /* 0x000000ff1100728c */ /* 0x000fe4000bf85270 */
[----:B-1----:R-:W-:-:S09]  /*0f50*/  UISETP.EQ.U32.AND UP5, UPT, UR4, 0x1, UPT ;  /* 0x000000010400788c */ /* 0x002fd2000bfa2070 */
[----:B------:R-:W-:Y:S05]  /*0f60*/  BRA.U !UP5, `(.L_x_16) ;  /* 0x000000010d087547 */ /* 0x000fea000b800000 */
[----:B----4-:R-:W-:Y:S01]  /*0f70*/  UCGABAR_ARV ;  /* 0x00000000000079c7 */ /* 0x010fe20008000000 */
[----:B------:R-:W-:Y:S05]  /*0f80*/  BRA `(.L_x_17) ;  /* 0x0000000000047947 */ /* 0x000fea0003800000 */
.L_x_16:
[----:B----4-:R-:W-:Y:S01]  /*0f90*/  NOP ;  /* 0x0000000000007918 */ /* 0x010fe20000000000 */
.L_x_17:
[----:B------:R-:W1:Y:S01]  /*0fa0*/  S2UR UR7, SR_CTAID.X ;  /* 0x00000000000779c3 */ /* 0x000e620000002500 */
[----:B------:R-:W-:-:S05]  /*0fb0*/  CS2R.32 R76, SR_CgaSize ;  /* 0x00000000004c7805 */ /* 0x000fca0000008a00 */
[----:B------:R-:W-:-:S05]  /*0fc0*/  IMAD R76, R76, -0xa0, RZ ;  /* 0xffffff604c4c7824 */ /* 0x000fca00078e02ff */
[----:B------:R-:W-:-:S14]  /*0fd0*/  R2UR UR5, R76 ;  /* 0x000000004c0572ca */ /* 0x000fdc00000e0000 */
[----:B------:R-:W2:Y:S01]  /*0fe0*/  LDCU UR5, c[0x0][UR5+0x2b0] ;  /* 0x00005600050577ac */ /* 0x000ea20008000800 */
[----:B------:R-:W-:-:S05]  /*0ff0*/  CS2R.32 R76, SR_CgaSize ;  /* 0x00000000004c7805 */ /* 0x000fca0000008a00 */
[----:B------:R-:W-:-:S05]  /*1000*/  IMAD R76, R76, -0xa0, RZ ;  /* 0xffffff604c4c7824 */ /* 0x000fca00078e02ff */
[----:B------:R-:W-:-:S14]  /*1010*/  R2UR UR4, R76 ;  /* 0x000000004c0472ca */ /* 0x000fdc00000e0000 */
[----:B------:R-:W3:Y:S01]  /*1020*/  LDCU UR4, c[0x0][UR4+0x2b4] ;  /* 0x00005680040477ac */ /* 0x000ee20008000800 */
[----:B------:R-:W4:Y:S01]  /*1030*/  S2UR UR8, SR_CTAID.Y ;  /* 0x00000000000879c3 */ /* 0x000f220000002600 */
[----:B------:R-:W-:-:S05]  /*1040*/  CS2R.32 R76, SR_CgaSize ;  /* 0x00000000004c7805 */ /* 0x000fca0000008a00 */
[----:B------:R-:W-:-:S05]  /*1050*/  IMAD R76, R76, -0xa0, RZ ;  /* 0xffffff604c4c7824 */ /* 0x000fca00078e02ff */
[----:B------:R-:W-:-:S14]  /*1060*/  R2UR UR9, R76 ;  /* 0x000000004c0972ca */ /* 0x000fdc00000e0000 */
[----:B------:R-:W3:Y:S01]  /*1070*/  LDCU UR9, c[0x0][UR9+0x2a0] ;  /* 0x00005400090977ac */ /* 0x000ee20008000800 */
[----:B------:R-:W3:Y:S01]  /*1080*/  LDCU UR21, c[0x0][0xb24] ;  /* 0x00016480ff1577ac */ /* 0x000ee20008000800 */
[----:B------:R-:W1:Y:S01]  /*1090*/  S2UR UR36, SR_CTAID.Z ;  /* 0x00000000002479c3 */ /* 0x000e620000002700 */
[----:B------:R-:W-:-:S05]  /*10a0*/  CS2R.32 R76, SR_CgaSize ;  /* 0x00000000004c7805 */ /* 0x000fca0000008a00 */
[----:B------:R-:W-:-:S05]  /*10b0*/  IMAD R76, R76, -0xa0, RZ ;  /* 0xffffff604c4c7824 */ /* 0x000fca00078e02ff */
[----:B------:R-:W-:-:S14]  /*10c0*/  R2UR UR63, R76 ;  /* 0x000000004c3f72ca */ /* 0x000fdc00000e0000 */
[----:B------:R-:W3:Y:S01]  /*10d0*/  LDCU UR63, c[0x0][UR63+0x2a4] ;  /* 0x000054803f3f77ac */ /* 0x000ee20008000800 */
[----:B------:R-:W3:Y:S01]  /*10e0*/  LDCU UR42, c[0x0][0xb24] ;  /* 0x00016480ff2a77ac */ /* 0x000ee20008000800 */
[----:B-1----:R-:W-:Y:S01]  /*10f0*/  I2FP.F32.U32 R3, UR7 ;  /* 0x0000000700037c45 */ /* 0x002fe20008201000 */
[----:B------:R-:W1:Y:S04]  /*1100*/  LDCU UR28, c[0x0][0xb30] ;  /* 0x00016600ff1c77ac */ /* 0x000e680008000800 */
[----:B--2---:R-:W-:Y:S01]  /*1110*/  FMUL R3, R3, UR5 ;  /* 0x0000000503037c20 */ /* 0x004fe20008400000 */
[----:B------:R-:W-:Y:S01]  /*1120*/  USHF.L.U32 UR26, UR45, 0xb, URZ ;  /* 0x0000000b2d1a7899 */ /* 0x000fe200080006ff */
[----:B----4-:R-:W-:Y:S01]  /*1130*/  I2FP.F32.U32 R2, UR8 ;  /* 0x0000000800027c45 */ /* 0x010fe20008201000 */
[----:B---3--:R-:W-:-:S03]  /*1140*/  UISETP.GE.AND UP2, UPT, UR21, 0x1, UPT ;  /* 0x000000011500788c */ /* 0x008fc6000bf46270 */
[----:B------:R-:W2:Y:S01]  /*1150*/  F2I.U32.TRUNC.NTZ R3, R3 ;  /* 0x0000000300037305 */ /* 0x000ea2000020f000 */
[----:B------:R-:W-:Y:S01]  /*1160*/  UMOV UR16, UR7 ;  /* 0x0000000700107c82 */ /* 0x000fe20008000000 */
[----:B------:R-:W-:Y:S01]  /*1170*/  FMUL R2, R2, UR4 ;  /* 0x0000000402027c20 */ /* 0x000fe20008400000 */
[----:B------:R-:W-:-:S05]  /*1180*/  UMOV UR20, UR8 ;  /* 0x0000000800147c82 */ /* 0x000fca0008000000 */
[----:B------:R-:W3:Y:S01]  /*1190*/  F2I.U32.TRUNC.NTZ R2, R2 ;  /* 0x0000000200027305 */ /* 0x000ee2000020f000 */
[----:B--2---:R-:W-:Y:S02]  /*11a0*/  R2UR UR4, R3 ;  /* 0x00000000030472ca */ /* 0x004fe400000e0000 */
[----:B---3--:R-:W-:Y:S02]  /*11b0*/  R2UR UR6, R2 ;  /* 0x00000000020672ca */ /* 0x008fe400000e0000 */
[----:B------:R-:W-:-:S09]  /*11c0*/  PRMT R2, RZ, 0x7610, R2 ;  /* 0x00007610ff027816 */ /* 0x000fd20000000002 */
[----:B------:R-:W-:-:S04]  /*11d0*/  UIADD3 UR5, UPT, UPT, -UR4, URZ, URZ ;  /* 0x000000ff04057290 */ /* 0x000fc8000fffe1ff */
[----:B------:R-:W-:Y:S02]  /*11e0*/  UIMAD UR5, UR9, UR5, UR7 ;  /* 0x00000005090572a4 */ /* 0x000fe4000f8e0207 */
[----:B------:R-:W-:-:S04]  /*11f0*/  UIADD3 UR4, UPT, UPT, -UR6, URZ, URZ ;  /* 0x000000ff06047290 */ /* 0x000fc8000fffe1ff */
[----:B------:R-:W-:Y:S01]  /*1200*/  IMAD.U32 R76, RZ, RZ, UR5 ;  /* 0x00000005ff4c7e24 */ /* 0x000fe2000f8e00ff */
[----:B------:R-:W-:Y:S01]  /*1210*/  UIMAD UR63, UR63, UR4, UR8 ;  /* 0x000000043f3f72a4 */ /* 0x000fe2000f8e0208 */
[----:B-1----:R-:W-:Y:S11]  /*1220*/  BRA.U UP4, `(.L_x_18) ;  /* 0x0000000104287547 */ /* 0x002ff6000b800000 */
[----:B------:R-:W-:Y:S01]  /*1230*/  R2UR UR4, R76 ;  /* 0x000000004c0472ca */ /* 0x000fe200000e0000 */
[----:B------:R-:W-:Y:S02]  /*1240*/  UISETP.NE.AND UP0, UPT, UR63, URZ, UPT ;  /* 0x000000ff3f00728c */ /* 0x000fe4000bf05270 */
[----:B------:R-:W-:-:S10]  /*1250*/  UISETP.NE.AND UP1, UPT, UR63, 0x1, UPT ;  /* 0x000000013f00788c */ /* 0x000fd4000bf25270 */
[----:B------:R-:W-:-:S04]  /*1260*/  UISETP.EQ.OR UP0, UPT, UR4, URZ, !UP0 ;  /* 0x000000ff0400728c */ /* 0x000fc8000c702670 */
[----:B------:R-:W-:Y:S02]  /*1270*/  USEL UR5, URZ, 0x1, !UP0 ;  /* 0x00000001ff057887 */ /* 0x000fe4000c000000 */
[----:B------:R-:W-:Y:S02]  /*1280*/  UISETP.NE.AND UP0, UPT, UR4, URZ, UPT ;  /* 0x000000ff0400728c */ /* 0x000fe4000bf05270 */
[----:B------:R-:W-:-:S04]  /*1290*/  USEL UR4, URZ, 0x2, UP1 ;  /* 0x00000002ff047887 */ /* 0x000fc80008800000 */
[----:B------:R-:W-:-:S04]  /*12a0*/  USEL UR4, UR4, 0x2, UP0 ;  /* 0x0000000204047887 */ /* 0x000fc80008000000 */
[----:B------:R-:W-:-:S06]  /*12b0*/  UIADD3 UR4, UPT, UPT, UR5, UR4, URZ ;  /* 0x0000000405047290 */ /* 0x000fcc000fffe0ff */
[----:B------:R-:W-:Y:S02]  /*12c0*/  MOV R2, UR4 ;  /* 0x0000000400027c02 */ /* 0x000fe40008000f00 */
.L_x_18:
[----:B------:R-:W-:Y:S05]  /*12d0*/  BRA.U !UP2, `(.L_x_19) ;  /* 0x000000010ad47547 */ /* 0x000fea000b800000 */
[----:B------:R-:W1:Y:S01]  /*12e0*/  LDCU.128 UR12, c[0x0][0xb10] ;  /* 0x00016200ff0c77ac */ /* 0x000e620008000c00 */
[----:B------:R-:W2:Y:S01]  /*12f0*/  LDCU UR6, c[0x0][0x370] ;  /* 0x00006e00ff0677ac */ /* 0x000ea20008000800 */
[----:B------:R-:W3:Y:S01]  /*1300*/  LDCU UR5, c[0x0][0x374] ;  /* 0x00006e80ff0577ac */ /* 0x000ee20008000800 */
[----:B------:R-:W4:Y:S01]  /*1310*/  LDCU UR27, c[0x0][0xb0c] ;  /* 0x00016180ff1b77ac */ /* 0x000f220008000800 */
[----:B------:R-:W4:Y:S01]  /*1320*/  LDCU UR4, c[0x0][0xb20] ;  /* 0x00016400ff0477ac */ /* 0x000f220008000800 */
[----:B------:R-:W4:Y:S01]  /*1330*/  LDCU.64 UR8, c[0x0][0xb28] ;  /* 0x00016500ff0877ac */ /* 0x000f220008000a00 */
[----:B-1----:R-:W-:Y:S02]  /*1340*/  UISETP.NE.AND UP0, UPT, UR14, 0x1, UPT ;  /* 0x000000010e00788c */ /* 0x002fe4000bf05270 */
[----:B---3--:R-:W-:Y:S02]  /*1350*/  UIMAD.WIDE.U32 UR10, UR5, UR15, URZ ;  /* 0x0000000f050a72a5 */ /* 0x008fe4000f8e00ff */
[----:B--2---:R-:W-:-:S02]  /*1360*/  UIMAD.WIDE.U32 UR22, UR6, UR12, URZ ;  /* 0x0000000c061672a5 */ /* 0x004fc4000f8e00ff */
[----:B----4-:R-:W-:Y:S02]  /*1370*/  UISETP.NE.AND UP1, UPT, UR27, 0x1, UPT ;  /* 0x000000011b00788c */ /* 0x010fe4000bf25270 */
[----:B------:R-:W-:Y:S01]  /*1380*/  UISETP.NE.AND UP2, UPT, UR21, 0x1, UPT ;  /* 0x000000011500788c */ /* 0x000fe2000bf45270 */
[----:B------:R-:W-:Y:S02]  /*1390*/  UMOV UR10, UR11 ;  /* 0x0000000b000a7c82 */ /* 0x000fe40008000000 */
[----:B------:R-:W-:Y:S01]  /*13a0*/  UMOV UR22, UR23 ;  /* 0x0000001700167c82 */ /* 0x000fe20008000000 */
[----:B------:R-:W-:Y:S02]  /*13b0*/  @UP0 USHF.R.U32.HI UR5, URZ, UR4, UR10 ;  /* 0x00000004ff050299 */ /* 0x000fe4000801160a */
[----:B------:R-:W-:Y:S02]  /*13c0*/  UIMAD.WIDE.U32 UR24, UR20, UR15, URZ ;  /* 0x0000000f141872a5 */ /* 0x000fe4000f8e00ff */
[----:B------:R-:W-:-:S02]  /*13d0*/  UIMAD.WIDE.U32 UR10, UR5, UR8, URZ ;  /* 0x00000008050a72a5 */ /* 0x000fc4000f8e00ff */
[----:B------:R-:W-:Y:S02]  /*13e0*/  @UP1 USHF.R.U32.HI UR6, URZ, UR13, UR22 ;  /* 0x0000000dff061299 */ /* 0x000fe40008011616 */
[----:B------:R-:W-:Y:S02]  /*13f0*/  UIMAD.WIDE.U32 UR18, UR16, UR12, URZ ;  /* 0x0000000c101272a5 */ /* 0x000fe4000f8e00ff */
[----:B------:R-:W-:Y:S01]  /*1400*/  UIMAD.WIDE.U32 UR22, UR6, UR8, URZ ;  /* 0x00000008061672a5 */ /* 0x000fe2000f8e00ff */
[----:B------:R-:W-:Y:S01]  /*1410*/  UMOV UR24, UR25 ;  /* 0x0000001900187c82 */ /* 0x000fe20008000000 */
[----:B------:R-:W-:Y:S01]  /*1420*/  UMOV UR10, UR11 ;  /* 0x0000000b000a7c82 */ /* 0x000fe20008000000 */
[----:B------:R-:W-:Y:S02]  /*1430*/  USHF.R.U32.HI UR24, URZ, UR4, UR24 ;  /* 0x00000004ff187299 */ /* 0x000fe40008011618 */
[----:B------:R-:W-:Y:S02]  /*1440*/  @UP2 USHF.R.U32.HI UR5, URZ, UR9, UR10 ;  /* 0x00000009ff052299 */ /* 0x000fe4000801160a */
[----:B------:R-:W-:Y:S01]  /*1450*/  UMOV UR7, UR23 ;  /* 0x0000001700077c82 */ /* 0x000fe20008000000 */
[----:B------:R-:W-:Y:S01]  /*1460*/  UMOV UR18, UR19 ;  /* 0x0000001300127c82 */ /* 0x000fe20008000000 */
[----:B------:R-:W-:-:S02]  /*1470*/  @UP2 USHF.R.U32.HI UR6, URZ, UR9, UR7 ;  /* 0x00000009ff062299 */ /* 0x000fc40008011607 */
[----:B------:R-:W-:Y:S02]  /*1480*/  USHF.R.U32.HI UR13, URZ, UR13, UR18 ;  /* 0x0000000dff0d7299 */ /* 0x000fe40008011612 */
[----:B------:R-:W-:Y:S02]  /*1490*/  USEL UR4, UR20, UR24, !UP0 ;  /* 0x0000001814047287 */ /* 0x000fe4000c000000 */
[----:B------:R-:W-:Y:S02]  /*14a0*/  UIMAD UR7, UR5, UR21, URZ ;  /* 0x00000015050772a4 */ /* 0x000fe4000f8e02ff */
[----:B------:R-:W-:Y:S02]  /*14b0*/  USEL UR5, UR16, UR13, !UP1 ;  /* 0x0000000d10057287 */ /* 0x000fe4000c800000 */
[----:B------:R-:W-:Y:S02]  /*14c0*/  UIMAD UR12, UR6, UR21, URZ ;  /* 0x00000015060c72a4 */ /* 0x000fe4000f8e02ff */
[----:B------:R-:W-:-:S02]  /*14d0*/  UISETP.GE.AND UP0, UPT, UR4, UR7, UPT ;  /* 0x000000070400728c */ /* 0x000fc4000bf06270 */
[----:B------:R-:W-:Y:S02]  /*14e0*/  UIMAD.WIDE.U32 UR10, UR4, UR8, URZ ;  /* 0x00000008040a72a5 */ /* 0x000fe4000f8e00ff */
[----:B------:R-:W-:Y:S02]  /*14f0*/  UISETP.GE.OR UP0, UPT, UR5, UR12, UP0 ;  /* 0x0000000c0500728c */ /* 0x000fe40008706670 */
[----:B------:R-:W-:Y:S02]  /*1500*/  UIMAD.WIDE.U32 UR12, UR5, UR8, URZ ;  /* 0x00000008050c72a5 */ /* 0x000fe4000f8e00ff */
[----:B------:R-:W-:Y:S01]  /*1510*/  UIADD3 UR10, UPT, UPT, -UR4, URZ, URZ ;  /* 0x000000ff040a7290 */ /* 0x000fe2000fffe1ff */
[----:B------:R-:W-:Y:S01]  /*1520*/  UMOV UR8, UR11 ;  /* 0x0000000b00087c82 */ /* 0x000fe20008000000 */
[----:B------:R-:W-:Y:S02]  /*1530*/  UIADD3 UR11, UPT, UPT, -UR5, URZ, URZ ;  /* 0x000000ff050b7290 */ /* 0x000fe4000fffe1ff */
[----:B------:R-:W-:-:S03]  /*1540*/  USHF.R.U32.HI UR8, URZ, UR9, UR8 ;  /* 0x00000009ff087299 */ /* 0x000fc60008011608 */
[----:B------:R-:W-:Y:S01]  /*1550*/  @!UP0 UMOV UR7, UR13 ;  /* 0x0000000d00078c82 */ /* 0x000fe20008000000 */
[----:B------:R-:W-:Y:S02]  /*1560*/  UIMAD UR20, UR14, UR10, UR20 ;  /* 0x0000000a0e1472a4 */ /* 0x000fe4000f8e0214 */
[----:B------:R-:W-:Y:S02]  /*1570*/  USEL UR8, UR4, UR8, !UP2 ;  /* 0x0000000804087287 */ /* 0x000fe4000d000000 */
[----:B------:R-:W-:Y:S02]  /*1580*/  @!UP0 USHF.R.U32.HI UR7, URZ, UR9, UR7 ;  /* 0x00000009ff078299 */ /* 0x000fe40008011607 */
[----:B------:R-:W-:Y:S02]  /*1590*/  UIADD3 UR9, UPT, UPT, -UR8, URZ, URZ ;  /* 0x000000ff08097290 */ /* 0x000fe4000fffe1ff */
[----:B------:R-:W-:Y:S02]  /*15a0*/  @!UP0 USEL UR7, UR5, UR7, !UP2 ;  /* 0x0000000705078287 */ /* 0x000fe4000d000000 */
[----:B------:R-:W-:-:S02]  /*15b0*/  UIMAD UR9, UR21, UR9, UR4 ;  /* 0x00000009150972a4 */ /* 0x000fc4000f8e0204 */
[----:B------:R-:W-:Y:S02]  /*15c0*/  @!UP0 UIADD3 UR8, UPT, UPT, UR8, -UR7, URZ ;  /* 0x8000000708088290 */ /* 0x000fe4000fffe0ff */
[----:B------:R-:W-:Y:S02]  /*15d0*/  @!UP0 UIMAD UR6, UR9, UR6, UR7 ;  /* 0x00000006090682a4 */ /* 0x000fe4000f8e0207 */
[----:B------:R-:W-:Y:S02]  /*15e0*/  @!UP0 UIMAD UR4, UR8, UR21, UR5 ;  /* 0x00000015080482a4 */ /* 0x000fe4000f8e0205 */
[----:B------:R-:W-:Y:S02]  /*15f0*/  UIMAD UR16, UR27, UR11, UR16 ;  /* 0x0000000b1b1072a4 */ /* 0x000fe4000f8e0210 */
[----:B------:R-:W-:Y:S01]  /*1600*/  UIMAD UR20, UR4, UR14, UR20 ;  /* 0x0000000e041472a4 */ /* 0x000fe2000f8e0214 */
[----:B------:R-:W-:Y:S02]  /*1610*/  @!UP0 UMOV UR5, UR6 ;  /* 0x0000000600058c82 */ /* 0x000fe40008000000 */
[----:B------:R-:W-:-:S12]  /*1620*/  UIMAD UR16, UR5, UR27, UR16 ;  /* 0x0000001b051072a4 */ /* 0x000fd8000f8e0210 */
.L_x_19:
[----:B------:R-:W-:Y:S02]  /*1630*/  UISETP.NE.AND UP1, UPT, UR28, 0x1, UPT ;  /* 0x000000011c00788c */ /* 0x000fe4000bf25270 */
[----:B------:R-:W-:Y:S02]  /*1640*/  UISETP.NE.AND UP0, UPT, UR17, 0x2, UPT ;  /* 0x000000021100788c */ /* 0x000fe4000bf05270 */
[----:B------:R-:W-:-:S05]  /*1650*/  ULOP3.LUT UR24, UR26, 0x800, URZ, 0xc0, !UPT ;  /* 0x000008001a187892 */ /* 0x000fca000f8ec0ff */
[----:B------:R-:W-:Y:S07]  /*1660*/  BRA.U UP1, `(.L_x_20) ;  /* 0x0000000101447547 */ /* 0x000fee000b800000 */
[----:B------:R-:W1:Y:S01]  /*1670*/  LDCU.128 UR8, c[0x0][0xb10] ;  /* 0x00016200ff0877ac */ /* 0x000e620008000c00 */
[----:B------:R-:W2:Y:S01]  /*1680*/  LDCU UR12, c[0x0][0xb0c] ;  /* 0x00016180ff0c77ac */ /* 0x000ea20008000800 */
[----:B------:R-:W3:Y:S01]  /*1690*/  LDCU UR13, c[0x0][0xb20] ;  /* 0x00016400ff0d77ac */ /* 0x000ee20008000800 */
[----:B-1----:R-:W-:Y:S02]  /*16a0*/  UIMAD.WIDE.U32 UR6, UR16, UR8, URZ ;  /* 0x00000008100672a5 */ /* 0x002fe4000f8e00ff */
[----:B------:R-:W-:Y:S02]  /*16b0*/  UIMAD.WIDE.U32 UR4, UR20, UR11, URZ ;  /* 0x0000000b140472a5 */ /* 0x000fe4000f8e00ff */
[----:B--2---:R-:W-:Y:S02]  /*16c0*/  UISETP.NE.AND UP2, UPT, UR12, 0x1, UPT ;  /* 0x000000010c00788c */ /* 0x004fe4000bf45270 */
[----:B------:R-:W-:Y:S01]  /*16d0*/  UISETP.NE.AND UP1, UPT, UR10, 0x1, UPT ;  /* 0x000000010a00788c */ /* 0x000fe2000bf25270 */
[----:B------:R-:W-:-:S02]  /*16e0*/  UMOV UR6, UR7 ;  /* 0x0000000700067c82 */ /* 0x000fc40008000000 */
[----:B------:R-:W-:Y:S01]  /*16f0*/  UMOV UR4, UR5 ;  /* 0x0000000500047c82 */ /* 0x000fe20008000000 */
[----:B------:R-:W-:Y:S02]  /*1700*/  USHF.R.U32.HI UR6, URZ, UR9, UR6 ;  /* 0x00000009ff067299 */ /* 0x000fe40008011606 */
[----:B---3--:R-:W-:Y:S02]  /*1710*/  USHF.R.U32.HI UR4, URZ, UR13, UR4 ;  /* 0x0000000dff047299 */ /* 0x008fe40008011604 */
[----:B------:R-:W-:Y:S02]  /*1720*/  USEL UR5, UR16, UR6, !UP2 ;  /* 0x0000000610057287 */ /* 0x000fe4000d000000 */
[----:B------:R-:W-:-:S04]  /*1730*/  USEL UR4, UR20, UR4, !UP1 ;  /* 0x0000000414047287 */ /* 0x000fc8000c800000 */
[----:B------:R-:W-:Y:S02]  /*1740*/  UIADD3 UR6, UPT, UPT, UR5, -UR4, URZ ;  /* 0x8000000405067290 */ /* 0x000fe4000fffe0ff */
[----:B------:R-:W-:Y:S02]  /*1750*/  UIADD3 UR4, UPT, UPT, -UR5, UR4, URZ ;  /* 0x0000000405047290 */ /* 0x000fe4000fffe1ff */
[----:B------:R-:W-:Y:S02]  /*1760*/  UIMAD UR20, UR6, UR10, UR20 ;  /* 0x0000000a061472a4 */ /* 0x000fe4000f8e0214 */
[----:B------:R-:W-:-:S12]  /*1770*/  UIMAD UR16, UR4, UR12, UR16 ;  /* 0x0000000c041072a4 */ /* 0x000fd8000f8e0210 */
.L_x_20:
[----:B------:R-:W-:Y:S05]  /*1780*/  BRA.U !UP5, `(.L_x_21) ;  /* 0x000000010d0c7547 */ /* 0x000fea000b800000 */
[----:B------:R-:W-:Y:S01]  /*1790*/  UCGABAR_WAIT ;  /* 0x0000000000007dc7 */ /* 0x000fe20008000000 */
[----:B------:R-:W-:Y:S01]  /*17a0*/  CCTL.IVALL ;  /* 0x00000000ff00798f */ /* 0x000fe20002000000 */
[----:B------:R-:W-:Y:S05]  /*17b0*/  BRA `(.L_x_22) ;  /* 0x0000000000047947 */ /* 0x000fea0003800000 */
.L_x_21:
[----:B------:R-:W-:Y:S06]  /*17c0*/  BAR.SYNC.DEFER_BLOCKING 0x0 ;  /* 0x0000000000007b1d */ /* 0x000fec0000010000 */
.L_x_22:
[----:B------:R-:W-:Y:S05]  /*17d0*/  BRA.U UP0, `(.L_x_23) ;  /* 0x0000001900947547 */ /* 0x000fea000b800000 */
[----:B------:R-:W1:Y:S01]  /*17e0*/  LDCU UR6, c[0x0][0x38c] ;  /* 0x00007180ff0677ac */ /* 0x000e620008000800 */
[----:B------:R-:W-:Y:S01]  /*17f0*/  PLOP3.LUT P1, PT, PT, PT, UP3, 0x80, 0x8 ;  /* 0x000000000008781c */ /* 0x000fe20003f2f038 */
[----:B------:R-:W-:Y:S01]  /*1800*/  IMAD.MOV.U32 R12, RZ, RZ, 0x1 ;  /* 0x00000001ff0c7424 */ /* 0x000fe200078e00ff */
[----:B------:R-:W-:Y:S01]  /*1810*/  ISETP.EQ.OR P2, PT, R0, RZ, P3 ;  /* 0x000000ff0000720c */ /* 0x000fe20001f42670 */
[----:B------:R-:W-:Y:S01]  /*1820*/  UISETP.NE.AND UP1, UPT, UR17, URZ, UPT ;  /* 0x000000ff1100728c */ /* 0x000fe2000bf25270 */
[----:B------:R-:W-:Y:S02]  /*1830*/  PLOP3.LUT P1, PT, P1, PT, PT, 0x8, 0x80 ;  /* 0x000000000080781c */ /* 0x000fe40000f2e170 */
[----:B------:R-:W-:Y:S01]  /*1840*/  CS2R R10, SRZ ;  /* 0x00000000000a7805 */ /* 0x000fe2000001ff00 */
[----:B------:R-:W-:Y:S01]  /*1850*/  IMAD.MOV.U32 R9, RZ, RZ, RZ ;  /* 0x000000ffff097224 */ /* 0x000fe200078e00ff */
[----:B------:R-:W2:Y:S01]  /*1860*/  LDCU UR39, c[0x0][0x370] ;  /* 0x00006e00ff2777ac */ /* 0x000ea20008000800 */
[----:B------:R-:W-:Y:S01]  /*1870*/  IMAD.MOV.U32 R8, RZ, RZ, 0x1 ;  /* 0x00000001ff087424 */ /* 0x000fe200078e00ff */
[----:B------:R-:W3:Y:S01]  /*1880*/  LDCU.64 UR28, c[0x0][0x348] ;  /* 0x00006900ff1c77ac */ /* 0x000ee20008000a00 */
[----:B------:R-:W-:-:S02]  /*1890*/  USHF.R.U32.HI UR44, URZ, 0x6, UR24 ;  /* 0x00000006ff2c7899 */ /* 0x000fc40008011618 */
[----:B-1----:R-:W-:Y:S02]  /*18a0*/  UIADD3 UR5, UPT, UPT, UR6, 0x3f, URZ ;  /* 0x0000003f06057890 */ /* 0x002fe4000fffe0ff */
[----:B------:R-:W-:Y:S02]  /*18b0*/  UIADD3 UR46, UPT, UPT, UR6, 0x7e, URZ ;  /* 0x0000007e062e7890 */ /* 0x000fe4000fffe0ff */
[----:B------:R-:W-:Y:S01]  /*18c0*/  USHF.R.S32.HI UR4, URZ, 0x1f, UR5 ;  /* 0x0000001fff047899 */ /* 0x000fe20008011405 */
[----:B------:R-:W1:Y:S03]  /*18d0*/  LDCU UR38, c[0x0][0x374] ;  /* 0x00006e80ff2677ac */ /* 0x000e660008000800 */
[----:B------:R-:W-:Y:S02]  /*18e0*/  ULEA.HI UR4, UR4, UR5, URZ, 0x6 ;  /* 0x0000000504047291 */ /* 0x000fe4000f8f30ff */
[----:B------:R-:W-:-:S02]  /*18f0*/  USEL UR25, UR37, 0x2, UP1 ;  /* 0x0000000225197887 */ /* 0x000fc40008800000 */
[----:B------:R-:W-:Y:S02]  /*1900*/  USHF.R.S32.HI UR41, URZ, 0x6, UR4 ;  /* 0x00000006ff297899 */ /* 0x000fe40008011404 */
[----:B------:R-:W-:Y:S02]  /*1910*/  UIADD3 UR4, UPT, UPT, UR6, -0x1, URZ ;  /* 0xffffffff06047890 */ /* 0x000fe4000fffe0ff */
[----:B------:R-:W-:Y:S02]  /*1920*/  UISETP.LT.U32.AND UP0, UPT, UR41, 0x11, UPT ;  /* 0x000000112900788c */ /* 0x000fe4000bf01070 */
[----:B------:R-:W-:Y:S02]  /*1930*/  UISETP.GE.U32.AND UP2, UPT, UR4, -0x7f, UPT ;  /* 0xffffff810400788c */ /* 0x000fe4000bf46070 */
[----:B------:R-:W-:Y:S01]  /*1940*/  USEL UR40, UR41, 0x11, UP0 ;  /* 0x0000001129287887 */ /* 0x000fe20008000000 */
[----:B------:R-:W-:-:S03]  /*1950*/  UMOV UR5, URZ ;  /* 0x000000ff00057c82 */ /* 0x000fc60008000000 */
[----:B------:R-:W-:Y:S02]  /*1960*/  UIADD3 UR21, UPT, UPT, UR40, -0x1, URZ ;  /* 0xffffffff28157890 */ /* 0x000fe4000fffe0ff */
[----:B------:R-:W-:-:S03]  /*1970*/  UIADD3 UR43, UPT, UPT, UR41, -UR40, URZ ;  /* 0x80000028292b7290 */ /* 0x000fc6000fffe0ff */
[----:B------:R-:W-:-:S04]  /*1980*/  @UP2 UIADD3 UR21, UPT, UPT, UR40, URZ, URZ ;  /* 0x000000ff28152290 */ /* 0x000fc8000fffe0ff */
[----:B-123--:R-:W-:-:S12]  /*1990*/  UIADD3 UR21, UPT, UPT, UR21, 0x1, URZ ;  /* 0x0000000115157890 */ /* 0x00efd8000fffe0ff */
.L_x_43:
[----:B------:R-:W-:Y:S01]  /*19a0*/  UISETP.NE.AND UP0, UPT, UR45, URZ, UPT ;  /* 0x000000ff2d00728c */ /* 0x000fe2000bf05270 */
[----:B------:R-:W1:Y:S08]  /*19b0*/  S2UR UR45, SR_CgaCtaId ;  /* 0x00000000002d79c3 */ /* 0x000e700000008800 */
[----:B------:R-:W-:Y:S05]  /*19c0*/  BRA.U UP0, `(.L_x_24) ;  /* 0x0000000100347547 */ /* 0x000fea000b800000 */
[----:B------:R-:W2:Y:S01]  /*19d0*/  S2R R0, SR_CgaCtaId ;  /* 0x0000000000007919 */ /* 0x000ea20000008800 */
[----:B------:R-:W-:-:S04]  /*19e0*/  MOV R2, 0x400 ;  /* 0x0000040000027802 */ /* 0x000fc80000000f00 */
[----:B--2---:R-:W-:Y:S02]  /*19f0*/  LEA R0, R0, R2, 0x18 ;  /* 0x0000000200007211 */ /* 0x004fe400078ec0ff */
[----:B------:R-:W-:-:S03]  /*1a00*/  SHF.L.U32 R2, R8, 0x1f, RZ ;  /* 0x0000001f08027819 */ /* 0x000fc600000006ff */
[----:B------:R-:W-:-:S04]  /*1a10*/  IMAD R0, R9, 0x8, R0 ;  /* 0x0000000809007824 */ /* 0x000fc800078e0200 */
[----:B------:R-:W2:Y:S02]  /*1a20*/  SYNCS.PHASECHK.TRANS64.TRYWAIT P0, [R0+URZ+0x1b0], R2 ;  /* 0x0001b002000075a7 */ /* 0x000ea400080011ff */
[----:B--2---:R-:W-:Y:S05]  /*1a30*/  @!P0 BRA `(.L_x_25) ;  /* 0x0000006400a88947 */ /* 0x004fea0003800000 */
.L_x_126:
[----:B------:R-:W-:Y:S01]  /*1a40*/  VIADD R9, R9, 0x1 ;  /* 0x0000000109097836 */ /* 0x000fe20000000000 */
[----:B------:R2:W-:Y:S04]  /*1a50*/  SYNCS.ARRIVE.TRANS64.A1T0 RZ, [R0+URZ+0x1a0], RZ ;  /* 0x0001a0ff00ff79a7 */ /* 0x0005e800081000ff */
[----:B------:R-:W-:-:S04]  /*1a60*/  ISETP.NE.AND P0, PT, R9, 0x2, PT ;  /* 0x000000020900780c */ /* 0x000fc80003f05270 */
[----:B------:R-:W-:Y:S02]  /*1a70*/  SEL R9, R9, RZ, P0 ;  /* 0x000000ff09097207 */ /* 0x000fe40000000000 */
[----:B--2---:R-:W-:-:S04]  /*1a80*/  SEL R0, RZ, 0x1, P0 ;  /* 0x00000001ff007807 */ /* 0x004fc80000000000 */
[----:B------:R-:W-:-:S07]  /*1a90*/  LOP3.LUT R8, R8, R0, RZ, 0x3c, !PT ;  /* 0x0000000008087212 */ /* 0x000fce00078e3cff */
.L_x_24:
[----:B------:R-:W-:Y:S01]  /*1aa0*/  UMOV UR6, 0x400 ;  /* 0x0000040000067882 */ /* 0x000fe20000000000 */
[----:B------:R-:W-:Y:S01]  /*1ab0*/  SHF.L.U32 R0, R12, 0x1f, RZ ;  /* 0x0000001f0c007819 */ /* 0x000fe200000006ff */
[----:B-1----:R-:W-:Y:S02]  /*1ac0*/  ULEA UR6, UR45, UR6, 0x18 ;  /* 0x000000062d067291 */ /* 0x002fe4000f8ec0ff */
[----:B------:R-:W-:Y:S02]  /*1ad0*/  UISETP.GE.U32.AND UP0, UPT, UR46, 0x7f, UPT ;  /* 0x0000007f2e00788c */ /* 0x000fe4000bf06070 */
[----:B------:R-:W-:Y:S02]  /*1ae0*/  ULEA UR4, UR5, UR6, 0x3 ;  /* 0x0000000605047291 */ /* 0x000fe4000f8e18ff */
[----:B------:R-:W-:Y:S02]  /*1af0*/  USHF.L.U32 UR11, UR20, 0x7, URZ ;  /* 0x00000007140b7899 */ /* 0x000fe400080006ff */
[----:B------:R-:W-:Y:S01]  /*1b00*/  ULEA UR35, UR16, UR44, 0x6 ;  /* 0x0000002c10237291 */ /* 0x000fe2000f8e30ff */
[----:B------:R-:W-:-:S04]  /*1b10*/  UMOV UR13, URZ ;  /* 0x000000ff000d7c82 */ /* 0x000fc80008000000 */
[----:B------:R1:W2:Y:S01]  /*1b20*/  SYNCS.PHASECHK.TRANS64.TRYWAIT P0, [UR4+0x88], R0 ;  /* 0x00008800ff0075a7 */ /* 0x0002a20008001104 */
[----:B------:R-:W-:Y:S06]  /*1b30*/  BRA.U !UP0, `(.L_x_26) ;  /* 0x0000000108bc7547 */ /* 0x000fec000b800000 */
[----:B------:R-:W-:Y:S01]  /*1b40*/  UMOV UR7, URZ ;  /* 0x000000ff00077c82 */ /* 0x000fe20008000000 */
[----:B------:R-:W-:-:S05]  /*1b50*/  UMOV UR4, UR5 ;  /* 0x0000000500047c82 */ /* 0x000fca0008000000 */
.L_x_32:
[----:B------:R-:W-:Y:S01]  /*1b60*/  ULEA UR33, UR4, UR6, 0x3 ;  /* 0x0000000604217291 */ /* 0x000fe2000f8e18ff */
[----:B--2---:R-:W-:Y:S01]  /*1b70*/  @!P3 MOV R2, 0x3000 ;  /* 0x000030000002b802 */ /* 0x004fe20000000f00 */
[----:B--2-4-:R-:W-:Y:S10]  /*1b80*/  @P0 BRA `(.L_x_27) ;  /* 0x00000000000c0947 */ /* 0x014ff40003800000 */
[----:B------:R-:W-:-:S04]  /*1b90*/  SHF.L.U32 R3, R12, 0x1f, RZ ;  /* 0x0000001f0c037819 */ /* 0x000fc800000006ff */
[----:B------:R-:W2:Y:S02]  /*1ba0*/  SYNCS.PHASECHK.TRANS64.TRYWAIT P0, [UR33+0x88], R3 ;  /* 0x00008803ff0075a7 */ /* 0x000ea40008001121 */
[----:B--2---:R-:W-:Y:S05]  /*1bb0*/  @!P0 BRA `(.L_x_28) ;  /* 0x00000064005c8947 */ /* 0x004fea0003800000 */
.L_x_27:
[----:B------:R2:W-:Y:S01]  /*1bc0*/  @!P3 SYNCS.ARRIVE.TRANS64 RZ, [UR33], R2 ;  /* 0x00000002ffffb9a7 */ /* 0x0005e20008000021 */
[----:B------:R-:W-:-:S04]  /*1bd0*/  ULOP3.LUT UR5, UR25, 0x2, URZ, 0xfc, !UPT ;  /* 0x0000000219057892 */ /* 0x000fc8000f8efcff */
[----:B------:R-:W-:-:S09]  /*1be0*/  UISETP.NE.AND UP0, UPT, UR5, 0x2, UPT ;  /* 0x000000020500788c */ /* 0x000fd2000bf05270 */
[----:B------:R-:W-:Y:S05]  /*1bf0*/  BRA.U UP0, `(.L_x_29) ;  /* 0x0000000100047547 */ /* 0x000fea000b800000 */
[----:B------:R-:W-:Y:S05]  /*1c00*/  BPT.TRAP 0x1 ;  /* 0x000000040000795c */ /* 0x000fea0000300000 */
.L_x_29:
[----:B------:R-:W-:Y:S04]  /*1c10*/  BSSY.RECONVERGENT B0, `(.L_x_30) ;  /* 0x0000003000007945 */ /* 0x000fe80003800200 */
[----:B------:R-:W-:Y:S05]  /*1c20*/  @P2 BRA `(.L_x_31) ;  /* 0x0000000000042947 */ /* 0x000fea0003800000 */
[----:B------:R-:W-:Y:S05]  /*1c30*/  BPT.TRAP 0x1 ;  /* 0x000000040000795c */ /* 0x000fea0000300000 */
.L_x_31:
[----:B------:R-:W-:Y:S05]  /*1c40*/  BSYNC.RECONVERGENT B0 ;  /* 0x0000000000007941 */ /* 0x000fea0003800200 */
.L_x_30:
[----:B------:R-:W-:Y:S02]  /*1c50*/  UIADD3 UR5, UPT, UPT, UR4, 0x1, URZ ;  /* 0x0000000104057890 */ /* 0x000fe4000fffe0ff */
[----:B------:R-:W-:Y:S02]  /*1c60*/  ULEA UR32, UR4, UR24, 0xc ;  /* 0x0000001804207291 */ /* 0x000fe4000f8e60ff */
[----:B------:R-:W-:Y:S02]  /*1c70*/  UISETP.NE.AND UP0, UPT, UR5, 0x11, UPT ;  /* 0x000000110500788c */ /* 0x000fe4000bf05270 */
[----:B------:R-:W-:Y:S02]  /*1c80*/  UIADD3 UR16, UP1, UPT, UR28, 0x80, URZ ;  /* 0x000000801c107890 */ /* 0x000fe4000ff3e0ff */
[----:B------:R-:W-:Y:S02]  /*1c90*/  USEL UR9, URZ, 0x1, UP0 ;  /* 0x00000001ff097887 */ /* 0x000fe40008000000 */
[----:B------:R-:W-:-:S02]  /*1ca0*/  USEL UR5, UR5, URZ, UP0 ;  /* 0x000000ff05057287 */ /* 0x000fc40008000000 */
[----:B------:R-:W-:Y:S02]  /*1cb0*/  UIADD3 UR14, UP0, UPT, UR28, 0x180, URZ ;  /* 0x000001801c0e7890 */ /* 0x000fe4000ff1e0ff */
[----:B------:R-:W-:Y:S01]  /*1cc0*/  ULEA UR8, UR5, UR6, 0x3 ;  /* 0x0000000605087291 */ /* 0x000fe2000f8e18ff */
[----:B------:R-:W-:Y:S01]  /*1cd0*/  LOP3.LUT R12, R12, UR9, RZ, 0x3c, !PT ;  /* 0x000000090c0c7c12 */ /* 0x000fe2000f8e3cff */
[----:B------:R-:W-:Y:S02]  /*1ce0*/  USHF.L.U32 UR34, UR7, 0x6, URZ ;  /* 0x0000000607227899 */ /* 0x000fe400080006ff */
[----:B------:R-:W-:Y:S01]  /*1cf0*/  UIADD3.X UR17, UPT, UPT, URZ, UR29, URZ, UP1, !UPT ;  /* 0x0000001dff117290 */ /* 0x000fe20008ffe4ff */
[----:B-1----:R-:W-:Y:S01]  /*1d00*/  SHF.L.U32 R0, R12, 0x1f, RZ ;  /* 0x0000001f0c007819 */ /* 0x002fe200000006ff */
[----:B------:R-:W-:Y:S02]  /*1d10*/  UIADD3 UR32, UPT, UPT, UR6, 0x4400, UR32 ;  /* 0x0000440006207890 */ /* 0x000fe4000fffe020 */
[----:B------:R-:W-:Y:S01]  /*1d20*/  UIADD3.X UR15, UPT, UPT, URZ, UR29, URZ, UP0, !UPT ;  /* 0x0000001dff0f7290 */ /* 0x000fe200087fe4ff */
[----:B------:R3:W4:Y:S01]  /*1d30*/  SYNCS.PHASECHK.TRANS64.TRYWAIT P0, [UR8+0x88], R0 ;  /* 0x00008800ff0075a7 */ /* 0x0007220008001108 */
[----:B------:R-:W-:Y:S01]  /*1d40*/  ULEA UR8, UR4, UR6, 0xd ;  /* 0x0000000604087291 */ /* 0x000fe2000f8e68ff */
[----:B------:R-:W-:Y:S01]  /*1d50*/  UMOV UR13, 0x30000 ;  /* 0x00030000000d7882 */ /* 0x000fe20000000000 */
[----:B------:R-:W-:-:S02]  /*1d60*/  UMOV UR18, 0x0 ;  /* 0x0000000000127882 */ /* 0x000fc40000000000 */
[----:B------:R-:W-:Y:S01]  /*1d70*/  UIADD3 UR8, UPT, UPT, UR8, 0x15400, URZ ;  /* 0x0001540008087890 */ /* 0x000fe2000fffe0ff */
[----:B------:R-:W-:Y:S01]  /*1d80*/  UMOV UR19, 0x10000000 ;  /* 0x1000000000137882 */ /* 0x000fe20000000000 */
[----:B------:R-:W-:Y:S01]  /*1d90*/  UMOV UR12, UR36 ;  /* 0x00000024000c7c82 */ /* 0x000fe20008000000 */
[----:B------:R-:W-:Y:S01]  /*1da0*/  UMOV UR9, UR33 ;  /* 0x0000002100097c82 */ /* 0x000fe20008000000 */
[----:B------:R-:W-:Y:S01]  /*1db0*/  UMOV UR10, UR34 ;  /* 0x00000022000a7c82 */ /* 0x000fe20008000000 */
[----:B------:R1:W-:Y:S01]  /*1dc0*/  UTMALDG.3D.MULTICAST [UR32], [UR16], UR13, desc[UR18] ;  /* 0x00001220100073b4 */ /* 0x0003e2000801180d */
[----:B------:R-:W-:Y:S01]  /*1dd0*/  UIADD3 UR7, UPT, UPT, UR7, 0x1, URZ ;  /* 0x0000000107077890 */ /* 0x000fe2000fffe0ff */
[----:B------:R-:W-:-:S03]  /*1de0*/  UMOV UR4, UR5 ;  /* 0x0000000500047c82 */ /* 0x000fc60008000000 */
[----:B------:R-:W-:Y:S01]  /*1df0*/  UISETP.NE.AND UP0, UPT, UR7, UR21, UPT ;  /* 0x000000150700728c */ /* 0x000fe2000bf05270 */
[----:B------:R3:W-:Y:S01]  /*1e00*/  UTMALDG.3D [UR8], [UR14], desc[UR18] ;  /* 0x000012080e0075b4 */ /* 0x0007e20008011000 */
[----:B-1----:R-:W-:-:S07]  /*1e10*/  UMOV UR13, UR21 ;  /* 0x00000015000d7c82 */ /* 0x002fce0008000000 */
[----:B---3--:R-:W-:Y:S05]  /*1e20*/  BRA.U UP0, `(.L_x_32) ;  /* 0xfffffffd004c7547 */ /* 0x008fea000b83ffff */
.L_x_26:
[----:B------:R-:W-:Y:S01]  /*1e30*/  ULEA UR4, UR5, UR6, 0x3 ;  /* 0x0000000605047291 */ /* 0x000fe2000f8e18ff */
[----:B-1----:R-:W-:Y:S01]  /*1e40*/  SHF.L.U32 R0, R12, 0x1f, RZ ;  /* 0x0000001f0c007819 */ /* 0x002fe200000006ff */
[----:B------:R-:W-:Y:S01]  /*1e50*/  @!P1 SYNCS.ARRIVE.TRANS64.A1T0 RZ, [UR6+0x138], RZ ;  /* 0x000138ffffff99a7 */ /* 0x000fe20008100006 */
[----:B------:R-:W-:-:S06]  /*1e60*/  UISETP.GT.AND UP0, UPT, UR41, UR40, UPT ;  /* 0x000000282900728c */ /* 0x000fcc000bf04270 */
[----:B--2-4-:R1:W2:Y:S03]  /*1e70*/  SYNCS.PHASECHK.TRANS64.TRYWAIT P0, [UR4+0x88], R0 ;  /* 0x00008800ff0075a7 */ /* 0x0142a60008001104 */
[----:B------:R-:W-:Y:S05]  /*1e80*/  BRA.U !UP0, `(.L_x_33) ;  /* 0x0000000108c07547 */ /* 0x000fea000b800000 */
[----:B------:R-:W-:Y:S01]  /*1e90*/  UIADD3 UR26, UPT, UPT, UR43, UR13, URZ ;  /* 0x0000000d2b1a7290 */ /* 0x000fe2000fffe0ff */
[----:B------:R-:W-:-:S11]  /*1ea0*/  UMOV UR4, UR5 ;  /* 0x0000000500047c82 */ /* 0x000fd60008000000 */
.L_x_39:
[----:B------:R-:W-:Y:S01]  /*1eb0*/  ULEA UR17, UR4, UR6, 0x3 ;  /* 0x0000000604117291 */ /* 0x000fe2000f8e18ff */
[----:B--2---:R-:W-:Y:S01]  /*1ec0*/  @!P3 MOV R2, 0x3000 ;  /* 0x000030000002b802 */ /* 0x004fe20000000f00 */
[----:B--2-4-:R-:W-:Y:S10]  /*1ed0*/  @P0 BRA `(.L_x_34) ;  /* 0x00000000000c0947 */ /* 0x014ff40003800000 */
[----:B------:R-:W-:-:S04]  /*1ee0*/  SHF.L.U32 R3, R12, 0x1f, RZ ;  /* 0x0000001f0c037819 */ /* 0x000fc800000006ff */
[----:B------:R-:W2:Y:S02]  /*1ef0*/  SYNCS.PHASECHK.TRANS64.TRYWAIT P0, [UR17+0x88], R3 ;  /* 0x00008803ff0075a7 */ /* 0x000ea40008001111 */
[----:B--2---:R-:W-:Y:S05]  /*1f00*/  @!P0 BRA `(.L_x_35) ;  /* 0x0000006000a08947 */ /* 0x004fea0003800000 */
.L_x_34:
[----:B------:R2:W-:Y:S01]  /*1f10*/  @!P3 SYNCS.ARRIVE.TRANS64 RZ, [UR17], R2 ;  /* 0x00000002ffffb9a7 */ /* 0x0005e20008000011 */
[----:B------:R-:W-:-:S04]  /*1f20*/  ULOP3.LUT UR5, UR25, 0x2, URZ, 0xfc, !UPT ;  /* 0x0000000219057892 */ /* 0x000fc8000f8efcff */
[----:B------:R-:W-:-:S09]  /*1f30*/  UISETP.NE.AND UP0, UPT, UR5, 0x2, UPT ;  /* 0x000000020500788c */ /* 0x000fd2000bf05270 */
[----:B------:R-:W-:Y:S05]  /*1f40*/  BRA.U UP0, `(.L_x_36) ;  /* 0x0000000100047547 */ /* 0x000fea000b800000 */
[----:B------:R-:W-:Y:S05]  /*1f50*/  BPT.TRAP 0x1 ;  /* 0x000000040000795c */ /* 0x000fea0000300000 */
.L_x_36:
[----:B------:R-:W-:Y:S04]  /*1f60*/  BSSY.RECONVERGENT B0, `(.L_x_37) ;  /* 0x0000003000007945 */ /* 0x000fe80003800200 */
[----:B------:R-:W-:Y:S05]  /*1f70*/  @P2 BRA `(.L_x_38) ;  /* 0x0000000000042947 */ /* 0x000fea0003800000 */
[----:B------:R-:W-:Y:S05]  /*1f80*/  BPT.TRAP 0x1 ;  /* 0x000000040000795c */ /* 0x000fea0000300000 */
.L_x_38:
[----:B------:R-:W-:Y:S05]  /*1f90*/  BSYNC.RECONVERGENT B0 ;  /* 0x0000000000007941 */ /* 0x000fea0003800200 */
.L_x_37:
[----:B------:R-:W-:Y:S02]  /*1fa0*/  UIADD3 UR5, UPT, UPT, UR4, 0x1, URZ ;  /* 0x0000000104057890 */ /* 0x000fe4000fffe0ff */
[----:B------:R-:W-:Y:S02]  /*1fb0*/  ULEA UR16, UR4, UR24, 0xc ;  /* 0x0000001804107291 */ /* 0x000fe4000f8e60ff */
[----:B------:R-:W-:Y:S02]  /*1fc0*/  UISETP.NE.AND UP0, UPT, UR5, 0x11, UPT ;  /* 0x000000110500788c */ /* 0x000fe4000bf05270 */
[----:B------:R-:W-:Y:S02]  /*1fd0*/  UIADD3 UR22, UP1, UPT, UR28, 0x80, URZ ;  /* 0x000000801c167890 */ /* 0x000fe4000ff3e0ff */
[----:B------:R-:W-:Y:S02]  /*1fe0*/  USEL UR8, URZ, 0x1, UP0 ;  /* 0x00000001ff087887 */ /* 0x000fe40008000000 */
[----:B------:R-:W-:-:S02]  /*1ff0*/  USEL UR5, UR5, URZ, UP0 ;  /* 0x000000ff05057287 */ /* 0x000fc40008000000 */
[----:B------:R-:W-:Y:S02]  /*2000*/  UIADD3 UR14, UP0, UPT, UR28, 0x180, URZ ;  /* 0x000001801c0e7890 */ /* 0x000fe4000ff1e0ff */
[----:B------:R-:W-:Y:S01]  /*2010*/  LOP3.LUT R12, R12, UR8, RZ, 0x3c, !PT ;  /* 0x000000080c0c7c12 */ /* 0x000fe2000f8e3cff */
[----:B------:R-:W-:Y:S02]  /*2020*/  ULEA UR7, UR5, UR6, 0x3 ;  /* 0x0000000605077291 */ /* 0x000fe4000f8e18ff */
[----:B------:R-:W-:Y:S01]  /*2030*/  ULEA UR8, UR4, UR6, 0xd ;  /* 0x0000000604087291 */ /* 0x000fe2000f8e68ff */
[----:B-1----:R-:W-:Y:S01]  /*2040*/  SHF.L.U32 R0, R12, 0x1f, RZ ;  /* 0x0000001f0c007819 */ /* 0x002fe200000006ff */
[----:B------:R-:W-:Y:S02]  /*2050*/  USHF.L.U32 UR18, UR13, 0x6, URZ ;  /* 0x000000060d127899 */ /* 0x000fe400080006ff */
[----:B------:R-:W-:Y:S02]  /*2060*/  UIADD3 UR16, UPT, UPT, UR6, 0x4400, UR16 ;  /* 0x0000440006107890 */ /* 0x000fe4000fffe010 */
[----:B------:R-:W-:Y:S01]  /*2070*/  UIADD3.X UR23, UPT, UPT, URZ, UR29, URZ, UP1, !UPT ;  /* 0x0000001dff177290 */ /* 0x000fe20008ffe4ff */
[----:B------:R3:W4:Y:S01]  /*2080*/  SYNCS.PHASECHK.TRANS64.TRYWAIT P0, [UR7+0x88], R0 ;  /* 0x00008800ff0075a7 */ /* 0x0007220008001107 */
[----:B------:R-:W-:-:S02]  /*2090*/  UIADD3 UR8, UPT, UPT, UR8, 0x15400, URZ ;  /* 0x0001540008087890 */ /* 0x000fc4000fffe0ff */
[----:B------:R-:W-:Y:S01]  /*20a0*/  UIADD3.X UR15, UPT, UPT, URZ, UR29, URZ, UP0, !UPT ;  /* 0x0000001dff0f7290 */ /* 0x000fe200087fe4ff */
[----:B------:R-:W-:Y:S01]  /*20b0*/  UMOV UR7, 0x30000 ;  /* 0x0003000000077882 */ /* 0x000fe20000000000 */
[----:B------:R-:W-:Y:S01]  /*20c0*/  UMOV UR30, 0x0 ;  /* 0x00000000001e7882 */ /* 0x000fe20000000000 */
[----:B------:R-:W-:Y:S01]  /*20d0*/  UMOV UR31, 0x10000000 ;  /* 0x10000000001f7882 */ /* 0x000fe20000000000 */
[----:B------:R-:W-:Y:S01]  /*20e0*/  UMOV UR19, UR35 ;  /* 0x0000002300137c82 */ /* 0x000fe20008000000 */
[----:B------:R-:W-:Y:S01]  /*20f0*/  UMOV UR20, UR36 ;  /* 0x0000002400147c82 */ /* 0x000fe20008000000 */
[----:B------:R-:W-:Y:S01]  /*2100*/  UMOV UR12, UR36 ;  /* 0x00000024000c7c82 */ /* 0x000fe20008000000 */
[----:B------:R-:W-:Y:S01]  /*2110*/  UMOV UR9, UR17 ;  /* 0x0000001100097c82 */ /* 0x000fe20008000000 */
[----:B------:R-:W-:Y:S01]  /*2120*/  UMOV UR10, UR18 ;  /* 0x00000012000a7c82 */ /* 0x000fe20008000000 */
[----:B------:R3:W-:Y:S01]  /*2130*/  UTMALDG.3D.MULTICAST [UR16], [UR22], UR7, desc[UR30] ;  /* 0x00001e10160073b4 */ /* 0x0007e20008011807 */
[----:B------:R-:W-:Y:S01]  /*2140*/  UIADD3 UR13, UPT, UPT, UR13, 0x1, URZ ;  /* 0x000000010d0d7890 */ /* 0x000fe2000fffe0ff */
[----:B------:R-:W-:-:S03]  /*2150*/  UMOV UR4, UR5 ;  /* 0x0000000500047c82 */ /* 0x000fc60008000000 */
[----:B------:R-:W-:Y:S01]  /*2160*/  UISETP.NE.AND UP0, UPT, UR13, UR26, UPT ;  /* 0x0000001a0d00728c */ /* 0x000fe2000bf05270 */
[----:B------:R3:W-:Y:S08]  /*2170*/  UTMALDG.3D [UR8], [UR14], desc[UR30] ;  /* 0x00001e080e0075b4 */ /* 0x0007f00008011000 */
[----:B---3--:R-:W-:Y:S05]  /*2180*/  BRA.U UP0, `(.L_x_39) ;  /* 0xfffffffd00487547 */ /* 0x008fea000b83ffff */
.L_x_33:
[C---:B------:R-:W-:Y:S01]  /*2190*/  LEA R3, R11.reuse, UR6, 0x3 ;  /* 0x000000060b037c11 */ /* 0x040fe2000f8e18ff */
[----:B------:R-:W-:Y:S01]  /*21a0*/  NOP ;  /* 0x0000000000007918 */ /* 0x000fe20000000000 */
[----:B-1----:R-:W-:Y:S02]  /*21b0*/  SHF.L.U32 R0, R10, 0x1f, RZ ;  /* 0x0000001f0a007819 */ /* 0x002fe400000006ff */
[----:B------:R-:W-:Y:S02]  /*21c0*/  LEA R4, R11, UR6, 0x4 ;  /* 0x000000060b047c11 */ /* 0x000fe4000f8e20ff */
[----:B--2-4-:R-:W1:Y:S02]  /*21d0*/  SYNCS.PHASECHK.TRANS64.TRYWAIT P0, [R3+URZ+0x140], R0 ;  /* 0x00014000030075a7 */ /* 0x014e6400080011ff */
[----:B-1----:R-:W-:Y:S05]  /*21e0*/  @!P0 BRA `(.L_x_40) ;  /* 0x0000006000008947 */ /* 0x002fea0003800000 */
.L_x_129:
[----:B------:R-:W2:Y:S01]  /*21f0*/  LDS.128 R4, [R4+0x1d0] ;  /* 0x0001d00004047984 */ /* 0x000ea20000000c00 */
[----:B------:R-:W-:Y:S01]  /*2200*/  UISETP.GE.AND UP0, UPT, UR42, 0x1, UPT ;  /* 0x000000012a00788c */ /* 0x000fe2000bf06270 */
[----:B------:R-:W-:Y:S01]  /*2210*/  @!PT LDS RZ, [RZ] ;  /* 0x00000000fffff984 */ /* 0x000fe20000000800 */
[----:B------:R-:W-:Y:S01]  /*2220*/  @!PT LDS RZ, [RZ] ;  /* 0x00000000fffff984 */ /* 0x000fe20000000800 */
[----:B------:R-:W-:Y:S01]  /*2230*/  @!PT LDS RZ, [RZ] ;  /* 0x00000000fffff984 */ /* 0x000fe20000000800 */
[----:B------:R-:W-:Y:S01]  /*2240*/  @!PT LDS RZ, [RZ] ;  /* 0x00000000fffff984 */ /* 0x000fe20000000800 */
[----:B------:R3:W-:Y:S06]  /*2250*/  MEMBAR.ALL.CTA ;  /* 0x0000000000007992 */ /* 0x0007ec0000008000 */
[----:B---3--:R-:W3:Y:S01]  /*2260*/  FENCE.VIEW.ASYNC.S ;  /* 0x00000000000073c6 */ /* 0x008ee20000000000 */
[----:B--2---:R-:W-:-:S13]  /*2270*/  LOP3.LUT P0, RZ, R6, 0x1, RZ, 0xc0, !PT ;  /* 0x0000000106ff7812 */ /* 0x004fda000780c0ff */
[----:B---3--:R-:W-:Y:S01]  /*2280*/  VOTEU.ANY UP1, P0 ;  /* 0x0000000000ff7886 */ /* 0x008fe20000020100 */
[----:B------:R-:W-:-:S13]  /*2290*/  PLOP3.LUT P0, PT, PT, PT, UP1, 0x80, 0x8 ;  /* 0x000000000008781c */ /* 0x000fda0003f0f018 */
[----:B-1----:R-:W-:Y:S02]  /*22a0*/  @P0 LOP3.LUT R0, R5, 0xffff, RZ, 0xc0, !PT ;  /* 0x0000ffff05000812 */ /* 0x002fe400078ec0ff */
[----:B------:R-:W-:Y:S02]  /*22b0*/  @P0 MOV R2, R4 ;  /* 0x0000000400020202 */ /* 0x000fe40000000f00 */
[----:B------:R-:W-:Y:S01]  /*22c0*/  @P0 R2UR UR7, R0 ;  /* 0x00000000000702ca */ /* 0x000fe200000e0000 */
[----:B------:R-:W-:Y:S01]  /*22d0*/  VIADD R0, R3, 0x150 ;  /* 0x0000015003007836 */ /* 0x000fe20000000000 */
[----:B------:R-:W-:Y:S02]  /*22e0*/  @P0 SHF.R.U32.HI R4, RZ, 0x10, R5 ;  /* 0x00000010ff040819 */ /* 0x000fe40000011605 */
[----:B------:R-:W-:Y:S02]  /*22f0*/  @P0 R2UR UR8, R2 ;  /* 0x00000000020802ca */ /* 0x000fe400000e0000 */
[----:B------:R-:W-:-:S02]  /*2300*/  PRMT R0, RZ, 0x654, R0 ;  /* 0x00000654ff007816 */ /* 0x000fc40000000000 */
[----:B------:R-:W-:Y:S02]  /*2310*/  @P0 R2UR UR4, R4 ;  /* 0x00000000040402ca */ /* 0x000fe400000e0000 */
[----:B------:R1:W-:Y:S03]  /*2320*/  SYNCS.ARRIVE.TRANS64.RED.A1T0 RZ, [R0+URZ], RZ ;  /* 0x000000ff00ff79a7 */ /* 0x0003e600081004ff */
[----:B------:R-:W-:-:S04]  /*2330*/  @UP1 UMOV UR27, UR7 ;  /* 0x00000007001b1c82 */ /* 0x000fc80008000000 */
[----:B------:R-:W-:-:S04]  /*2340*/  @UP1 UMOV UR37, UR8 ;  /* 0x0000000800251c82 */ /* 0x000fc80008000000 */
[----:B------:R-:W-:Y:S01]  /*2350*/  @UP1 UMOV UR36, UR4 ;  /* 0x0000000400241c82 */ /* 0x000fe20008000000 */
[----:B------:R-:W-:Y:S05]  /*2360*/  BRA.U !UP0, `(.L_x_41) ;  /* 0x0000000108d47547 */ /* 0x000fea000b800000 */
[----:B------:R-:W2:Y:S01]  /*2370*/  LDCU.128 UR12, c[0x0][0xb10] ;  /* 0x00016200ff0c77ac */ /* 0x000ea20008000c00 */
[----:B------:R-:W3:Y:S01]  /*2380*/  LDCU UR26, c[0x0][0xb20] ;  /* 0x00016400ff1a77ac */ /* 0x000ee20008000800 */
[----:B------:R-:W4:Y:S01]  /*2390*/  LDCU UR20, c[0x0][0xb0c] ;  /* 0x00016180ff1477ac */ /* 0x000f220008000800 */
[----:B------:R-:W1:Y:S01]  /*23a0*/  LDCU.64 UR10, c[0x0][0xb28] ;  /* 0x00016500ff0a77ac */ /* 0x000e620008000a00 */
[----:B------:R-:W-:Y:S02]  /*23b0*/  UISETP.NE.AND UP3, UPT, UR42, 0x1, UPT ;  /* 0x000000012a00788c */ /* 0x000fe4000bf65270 */
[----:B--2---:R-:W-:Y:S02]  /*23c0*/  UIMAD.WIDE.U32 UR16, UR38, UR15, URZ ;  /* 0x0000000f261072a5 */ /* 0x004fe4000f8e00ff */
[----:B------:R-:W-:Y:S02]  /*23d0*/  UIMAD.WIDE.U32 UR8, UR39, UR12, URZ ;  /* 0x0000000c270872a5 */ /* 0x000fe4000f8e00ff */
[----:B------:R-:W-:-:S02]  /*23e0*/  UISETP.NE.AND UP0, UPT, UR14, 0x1, UPT ;  /* 0x000000010e00788c */ /* 0x000fc4000bf05270 */
[----:B------:R-:W-:Y:S01]  /*23f0*/  UIMAD.WIDE.U32 UR22, UR27, UR15, URZ ;  /* 0x0000000f1b1672a5 */ /* 0x000fe2000f8e00ff */
[----:B------:R-:W-:Y:S02]  /*2400*/  UMOV UR16, UR17 ;  /* 0x0000001100107c82 */ /* 0x000fe40008000000 */
[----:B------:R-:W-:Y:S01]  /*2410*/  UMOV UR8, UR9 ;  /* 0x0000000900087c82 */ /* 0x000fe20008000000 */
[----:B---3--:R-:W-:Y:S02]  /*2420*/  USHF.R.U32.HI UR16, URZ, UR26, UR16 ;  /* 0x0000001aff107299 */ /* 0x008fe40008011610 */
[----:B----4-:R-:W-:Y:S02]  /*2430*/  UISETP.NE.AND UP2, UPT, UR20, 0x1, UPT ;  /* 0x000000011400788c */ /* 0x010fe4000bf45270 */
[----:B------:R-:W-:Y:S02]  /*2440*/  USHF.R.U32.HI UR8, URZ, UR13, UR8 ;  /* 0x0000000dff087299 */ /* 0x000fe40008011608 */
[----:B------:R-:W-:-:S02]  /*2450*/  USEL UR7, UR38, UR16, !UP0 ;  /* 0x0000001026077287 */ /* 0x000fc4000c000000 */
[----:B------:R-:W-:Y:S02]  /*2460*/  USEL UR8, UR39, UR8, !UP2 ;  /* 0x0000000827087287 */ /* 0x000fe4000d000000 */
[----:B-1----:R-:W-:Y:S01]  /*2470*/  UIMAD.WIDE.U32 UR16, UR7, UR10, URZ ;  /* 0x0000000a071072a5 */ /* 0x002fe2000f8e00ff */
[----:B------:R-:W-:Y:S01]  /*2480*/  UMOV UR4, UR23 ;  /* 0x0000001700047c82 */ /* 0x000fe20008000000 */
[----:B------:R-:W-:Y:S02]  /*2490*/  UIMAD.WIDE.U32 UR18, UR37, UR12, URZ ;  /* 0x0000000c251272a5 */ /* 0x000fe4000f8e00ff */
[----:B------:R-:W-:-:S03]  /*24a0*/  UIMAD.WIDE.U32 UR22, UR8, UR10, URZ ;  /* 0x0000000a081672a5 */ /* 0x000fc6000f8e00ff */
[----:B------:R-:W-:Y:S01]  /*24b0*/  UMOV UR16, UR17 ;  /* 0x0000001100107c82 */ /* 0x000fe20008000000 */
[----:B------:R-:W-:Y:S02]  /*24c0*/  USHF.R.U32.HI UR4, URZ, UR26, UR4 ;  /* 0x0000001aff047299 */ /* 0x000fe40008011604 */
[----:B------:R-:W-:Y:S01]  /*24d0*/  @UP3 USHF.R.U32.HI UR7, URZ, UR11, UR16 ;  /* 0x0000000bff073299 */ /* 0x000fe20008011610 */
[----:B------:R-:W-:Y:S01]  /*24e0*/  UMOV UR18, UR19 ;  /* 0x0000001300127c82 */ /* 0x000fe20008000000 */
[----:B------:R-:W-:Y:S01]  /*24f0*/  UMOV UR22, UR23 ;  /* 0x0000001700167c82 */ /* 0x000fe20008000000 */
[----:B------:R-:W-:Y:S02]  /*2500*/  USHF.R.U32.HI UR13, URZ, UR13, UR18 ;  /* 0x0000000dff0d7299 */ /* 0x000fe40008011612 */
[----:B------:R-:W-:Y:S02]  /*2510*/  USEL UR4, UR27, UR4, !UP0 ;  /* 0x000000041b047287 */ /* 0x000fe4000c000000 */
[----:B------:R-:W-:-:S02]  /*2520*/  @UP3 USHF.R.U32.HI UR8, URZ, UR11, UR22 ;  /* 0x0000000bff083299 */ /* 0x000fc40008011616 */
[----:B------:R-:W-:Y:S02]  /*2530*/  UIMAD UR9, UR42, UR7, URZ ;  /* 0x000000072a0972a4 */ /* 0x000fe4000f8e02ff */
[----:B------:R-:W-:Y:S02]  /*2540*/  USEL UR7, UR37, UR13, !UP2 ;  /* 0x0000000d25077287 */ /* 0x000fe4000d000000 */
[----:B------:R-:W-:Y:S02]  /*2550*/  UIMAD UR12, UR42, UR8, URZ ;  /* 0x000000082a0c72a4 */ /* 0x000fe4000f8e02ff */
[----:B------:R-:W-:Y:S02]  /*2560*/  UISETP.GE.AND UP0, UPT, UR4, UR9, UPT ;  /* 0x000000090400728c */ /* 0x000fe4000bf06270 */
[----:B------:R-:W-:Y:S02]  /*2570*/  UIMAD.WIDE.U32 UR16, UR4, UR10, URZ ;  /* 0x0000000a041072a5 */ /* 0x000fe4000f8e00ff */
[----:B------:R-:W-:-:S02]  /*2580*/  UISETP.GE.OR UP0, UPT, UR7, UR12, UP0 ;  /* 0x0000000c0700728c */ /* 0x000fc40008706670 */
        /* <DEDUP_REMOVED lines=19> */
.L_x_41:
[----:B------:R-:W2:Y:S02]  /*26c0*/  LDCU UR4, c[0x0][0xb30] ;  /* 0x00016600ff0477ac */ /* 0x000ea40008000800 */
[----:B--2---:R-:W-:-:S09]  /*26d0*/  UISETP.NE.AND UP0, UPT, UR4, 0x1, UPT ;  /* 0x000000010400788c */ /* 0x004fd2000bf05270 */
[----:B------:R-:W-:Y:S05]  /*26e0*/  BRA.U UP0, `(.L_x_42) ;  /* 0x0000000100447547 */ /* 0x000fea000b800000 */
[----:B------:R-:W2:Y:S01]  /*26f0*/  LDCU.128 UR12, c[0x0][0xb10] ;  /* 0x00016200ff0c77ac */ /* 0x000ea20008000c00 */
[----:B------:R-:W3:Y:S01]  /*2700*/  LDCU UR16, c[0x0][0xb0c] ;  /* 0x00016180ff1077ac */ /* 0x000ee20008000800 */
[----:B------:R-:W4:Y:S01]  /*2710*/  LDCU UR17, c[0x0][0xb20] ;  /* 0x00016400ff1177ac */ /* 0x000f220008000800 */
[----:B--2---:R-:W-:Y:S02]  /*2720*/  UIMAD.WIDE.U32 UR10, UR37, UR12, URZ ;  /* 0x0000000c250a72a5 */ /* 0x004fe4000f8e00ff */
[----:B------:R-:W-:Y:S02]  /*2730*/  UIMAD.WIDE.U32 UR8, UR27, UR15, URZ ;  /* 0x0000000f1b0872a5 */ /* 0x000fe4000f8e00ff */
[----:B---3--:R-:W-:Y:S02]  /*2740*/  UISETP.NE.AND UP2, UPT, UR16, 0x1, UPT ;  /* 0x000000011000788c */ /* 0x008fe4000bf45270 */
[----:B------:R-:W-:Y:S01]  /*2750*/  UISETP.NE.AND UP0, UPT, UR14, 0x1, UPT ;  /* 0x000000010e00788c */ /* 0x000fe2000bf05270 */
[----:B------:R-:W-:-:S02]  /*2760*/  UMOV UR7, UR11 ;  /* 0x0000000b00077c82 */ /* 0x000fc40008000000 */
[----:B------:R-:W-:Y:S01]  /*2770*/  UMOV UR4, UR9 ;  /* 0x0000000900047c82 */ /* 0x000fe20008000000 */
[----:B------:R-:W-:Y:S02]  /*2780*/  USHF.R.U32.HI UR7, URZ, UR13, UR7 ;  /* 0x0000000dff077299 */ /* 0x000fe40008011607 */
[----:B----4-:R-:W-:Y:S02]  /*2790*/  USHF.R.U32.HI UR4, URZ, UR17, UR4 ;  /* 0x00000011ff047299 */ /* 0x010fe40008011604 */
[----:B------:R-:W-:Y:S02]  /*27a0*/  USEL UR7, UR37, UR7, !UP2 ;  /* 0x0000000725077287 */ /* 0x000fe4000d000000 */
[----:B------:R-:W-:-:S04]  /*27b0*/  USEL UR4, UR27, UR4, !UP0 ;  /* 0x000000041b047287 */ /* 0x000fc8000c000000 */
[----:B------:R-:W-:Y:S02]  /*27c0*/  UIADD3 UR8, UPT, UPT, UR7, -UR4, URZ ;  /* 0x8000000407087290 */ /* 0x000fe4000fffe0ff */
[----:B------:R-:W-:Y:S02]  /*27d0*/  UIADD3 UR4, UPT, UPT, -UR7, UR4, URZ ;  /* 0x0000000407047290 */ /* 0x000fe4000fffe1ff */
[----:B------:R-:W-:Y:S02]  /*27e0*/  UIMAD UR27, UR8, UR14, UR27 ;  /* 0x0000000e081b72a4 */ /* 0x000fe4000f8e021b */
[----:B------:R-:W-:-:S12]  /*27f0*/  UIMAD UR37, UR4, UR16, UR37 ;  /* 0x00000010042572a4 */ /* 0x000fd8000f8e0225 */
.L_x_42:
[----:B------:R-:W-:Y:S01]  /*2800*/  VIADD R11, R11, 0x1 ;  /* 0x000000010b0b7836 */ /* 0x000fe20000000000 */
[----:B------:R-:W-:Y:S01]  /*2810*/  R2UR UR4, R76 ;  /* 0x000000004c0472ca */ /* 0x000fe200000e0000 */
[----:B------:R-:W-:Y:S01]  /*2820*/  UIADD3 UR20, UPT, UPT, UR27, UR63, URZ ;  /* 0x0000003f1b147290 */ /* 0x000fe2000fffe0ff */
[----:B------:R-:W-:Y:S02]  /*2830*/  PLOP3.LUT P1, PT, PT, PT, PT, 0x80, 0x8 ;  /* 0x000000000008781c */ /* 0x000fe40003f2f070 */
[----:B------:R-:W-:-:S04]  /*2840*/  ISETP.NE.AND P0, PT, R11, 0x2, PT ;  /* 0x000000020b00780c */ /* 0x000fc80003f05270 */
[----:B-1----:R-:W-:Y:S02]  /*2850*/  SEL R0, RZ, 0x1, P0 ;  /* 0x00000001ff007807 */ /* 0x002fe40000000000 */
[----:B------:R-:W-:Y:S02]  /*2860*/  SEL R11, R11, RZ, P0 ;  /* 0x000000ff0b0b7207 */ /* 0x000fe40000000000 */
[----:B------:R-:W-:Y:S01]  /*2870*/  LOP3.LUT R10, R10, R0, RZ, 0x3c, !PT ;  /* 0x000000000a0a7212 */ /* 0x000fe200078e3cff */
[----:B------:R-:W-:Y:S01]  /*2880*/  UIADD3 UR16, UPT, UPT, UR37, UR4, URZ ;  /* 0x0000000425107290 */ /* 0x000fe2000fffe0ff */
[----:B------:R-:W-:Y:S11]  /*2890*/  BRA.U UP1, `(.L_x_43) ;  /* 0xfffffff101407547 */ /* 0x000ff6000b83ffff */
[----:B------:R-:W-:Y:S01]  /*28a0*/  UIADD3 UR7, UPT, UPT, UR6, 0x88, URZ ;  /* 0x0000008806077890 */ /* 0x000fe2000fffe0ff */
[----:B------:R-:W-:-:S03]  /*28b0*/  SHF.L.U32 R2, R12, 0x1f, RZ ;  /* 0x0000001f0c027819 */ /* 0x000fc600000006ff */
[----:B------:R-:W-:-:S09]  /*28c0*/  ULEA UR4, UR5, UR7, 0x3 ;  /* 0x0000000705047291 */ /* 0x000fd2000f8e18ff */
[----:B------:R-:W1:Y:S02]  /*28d0*/  SYNCS.PHASECHK.TRANS64.TRYWAIT P0, [UR4], R2 ;  /* 0x00000002ff0075a7 */ /* 0x000e640008001104 */
[----:B-1----:R-:W-:Y:S05]  /*28e0*/  @!P0 BRA `(.L_x_44) ;  /* 0x0000005800548947 */ /* 0x002fea0003800000 */
.L_x_131:
[----:B------:R-:W-:-:S04]  /*28f0*/  UIADD3 UR4, UPT, UPT, UR5, 0x1, URZ ;  /* 0x0000000105047890 */ /* 0x000fc8000fffe0ff */
[----:B------:R-:W-:-:S04]  /*2900*/  UISETP.NE.AND UP0, UPT, UR4, 0x11, UPT ;  /* 0x000000110400788c */ /* 0x000fc8000bf05270 */
[----:B------:R-:W-:Y:S02]  /*2910*/  USEL UR6, URZ, 0x1, UP0 ;  /* 0x00000001ff067887 */ /* 0x000fe40008000000 */
[----:B------:R-:W-:-:S04]  /*2920*/  USEL UR4, UR4, URZ, UP0 ;  /* 0x000000ff04047287 */ /* 0x000fc80008000000 */
[----:B------:R-:W-:Y:S01]  /*2930*/  ULEA UR5, UR4, UR7, 0x3 ;  /* 0x0000000704057291 */ /* 0x000fe2000f8e18ff */
[----:B-1----:R-:W-:-:S04]  /*2940*/  LOP3.LUT R2, R12, UR6, RZ, 0x3c, !PT ;  /* 0x000000060c027c12 */ /* 0x002fc8000f8e3cff */
[----:B------:R-:W-:-:S04]  /*2950*/  SHF.L.U32 R3, R2, 0x1f, RZ ;  /* 0x0000001f02037819 */ /* 0x000fc800000006ff */
[----:B------:R-:W1:Y:S02]  /*2960*/  SYNCS.PHASECHK.TRANS64.TRYWAIT P0, [UR5], R3 ;  /* 0x00000003ff0075a7 */ /* 0x000e640008001105 */
[----:B-1----:R-:W-:Y:S05]  /*2970*/  @!P0 BRA `(.L_x_45) ;  /* 0x0000005800488947 */ /* 0x002fea0003800000 */
.L_x_133:
[----:B------:R-:W-:-:S04]  /*2980*/  UIADD3 UR4, UPT, UPT, UR4, 0x1, URZ ;  /* 0x0000000104047890 */ /* 0x000fc8000fffe0ff */
[----:B------:R-:W-:-:S04]  /*2990*/  UISETP.NE.AND UP0, UPT, UR4, 0x11, UPT ;  /* 0x000000110400788c */ /* 0x000fc8000bf05270 */
[----:B------:R-:W-:Y:S02]  /*29a0*/  USEL UR6, URZ, 0x1, UP0 ;  /* 0x00000001ff067887 */ /* 0x000fe40008000000 */
[----:B------:R-:W-:-:S04]  /*29b0*/  USEL UR4, UR4, URZ, UP0 ;  /* 0x000000ff04047287 */ /* 0x000fc80008000000 */
[----:B------:R-:W-:Y:S01]  /*29c0*/  ULEA UR5, UR4, UR7, 0x3 ;  /* 0x0000000704057291 */ /* 0x000fe2000f8e18ff */
[----:B------:R-:W-:-:S04]  /*29d0*/  LOP3.LUT R2, R2, UR6, RZ, 0x3c, !PT ;  /* 0x0000000602027c12 */ /* 0x000fc8000f8e3cff */
[----:B-1----:R-:W-:-:S04]  /*29e0*/  SHF.L.U32 R3, R2, 0x1f, RZ ;  /* 0x0000001f02037819 */ /* 0x002fc800000006ff */
[----:B------:R-:W1:Y:S02]  /*29f0*/  SYNCS.PHASECHK.TRANS64.TRYWAIT P0, [UR5], R3 ;  /* 0x00000003ff0075a7 */ /* 0x000e640008001105 */
[----:B-1----:R-:W-:Y:S05]  /*2a00*/  @!P0 BRA `(.L_x_46) ;  /* 0x00000058003c8947 */ /* 0x002fea0003800000 */
.L_x_135:
        /* <DEDUP_REMOVED lines=9> */
.L_x_137:
        /* <DEDUP_REMOVED lines=9> */
.L_x_139:
        /* <DEDUP_REMOVED lines=9> */
.L_x_141:
        /* <DEDUP_REMOVED lines=9> */
.L_x_143:
        /* <DEDUP_REMOVED lines=9> */
.L_x_145:
        /* <DEDUP_REMOVED lines=9> */
.L_x_147:
        /* <DEDUP_REMOVED lines=9> */
.L_x_149:
        /* <DEDUP_REMOVED lines=9> */
.L_x_151:
        /* <DEDUP_REMOVED lines=9> */
.L_x_153:
        /* <DEDUP_REMOVED lines=9> */
.L_x_155:
        /* <DEDUP_REMOVED lines=9> */
.L_x_157:
        /* <DEDUP_REMOVED lines=9> */
.L_x_159:
        /* <DEDUP_REMOVED lines=9> */
.L_x_161:
[----:B------:R-:W-:-:S04]  /*3160*/  UIADD3 UR4, UPT, UPT, UR4, 0x1, URZ ;  /* 0x0000000104047890 */ /* 0x000fc8000fffe0ff */
[----:B------:R-:W-:-:S04]  /*3170*/  UISETP.NE.AND UP0, UPT, UR4, 0x11, UPT ;  /* 0x000000110400788c */ /* 0x000fc8000bf05270 */
[----:B------:R-:W-:Y:S02]  /*3180*/  USEL UR5, URZ, 0x1, UP0 ;  /* 0x00000001ff057887 */ /* 0x000fe40008000000 */
[----:B------:R-:W-:-:S04]  /*3190*/  USEL UR4, UR4, URZ, UP0 ;  /* 0x000000ff04047287 */ /* 0x000fc80008000000 */
[----:B------:R-:W-:Y:S01]  /*31a0*/  ULEA UR4, UR4, UR7, 0x3 ;  /* 0x0000000704047291 */ /* 0x000fe2000f8e18ff */
[----:B------:R-:W-:-:S04]  /*31b0*/  LOP3.LUT R2, R2, UR5, RZ, 0x3c, !PT ;  /* 0x0000000502027c12 */ /* 0x000fc8000f8e3cff */
[----:B------:R-:W-:Y:S01]  /*31c0*/  SHF.L.U32 R2, R2, 0x1f, RZ ;  /* 0x0000001f02027819 */ /* 0x000fe200000006ff */
[----:B-1----:R-:W-:-:S07]  /*31d0*/  IMAD.U32 R0, RZ, RZ, UR4 ;  /* 0x00000004ff007e24 */ /* 0x002fce000f8e00ff */
.L_x_60:
[----:B-1----:R1:W2:Y:S02]  /*31e0*/  SYNCS.PHASECHK.TRANS64.TRYWAIT P0, [R0+URZ], R2 ;  /* 0x00000002000075a7 */ /* 0x0022a400080011ff */
[----:B--2---:R-:W-:Y:S05]  /*31f0*/  @!P0 NANOSLEEP.SYNCS 0x989680 ;  /* 0x009896800000895d */ /* 0x004fea0003900000 */
[----:B------:R-:W2:Y:S02]  /*3200*/  @!P0 SYNCS.PHASECHK.TRANS64 P0, [R0+URZ], R2 ;  /* 0x00000002000085a7 */ /* 0x000ea400080010ff */
[----:B--2---:R-:W-:Y:S05]  /*3210*/  @P0 EXIT ;  /* 0x000000000000094d */ /* 0x004fea0003800000 */
[----:B------:R-:W-:Y:S05]  /*3220*/  BRA `(.L_x_60) ;  /* 0xfffffffc00ec7947 */ /* 0x000fea000383ffff */
.L_x_23:
[----:B------:R-:W-:-:S04]  /*3230*/  UISETP.NE.AND UP0, UPT, UR45, URZ, UPT ;  /* 0x000000ff2d00728c */ /* 0x000fc8000bf05270 */
[----:B------:R-:W-:-:S09]  /*3240*/  UISETP.NE.OR UP0, UPT, UR17, 0x1, UP0 ;  /* 0x000000011100788c */ /* 0x000fd20008705670 */
[----:B------:R-:W-:Y:S05]  /*3250*/  BRA.U UP0, `(.L_x_61) ;  /* 0x0000000500487547 */ /* 0x000fea000b800000 */
[----:B------:R-:W-:Y:S01]  /*3260*/  ISETP.GE.U32.AND P2, PT, R0, 0x2, PT ;  /* 0x000000020000780c */ /* 0x000fe20003f46070 */
[----:B------:R-:W-:Y:S01]  /*3270*/  IMAD.MOV.U32 R12, RZ, RZ, 0x1 ;  /* 0x00000001ff0c7424 */ /* 0x000fe200078e00ff */
[----:B------:R-:W-:Y:S02]  /*3280*/  CS2R R10, SRZ ;  /* 0x00000000000a7805 */ /* 0x000fe4000001ff00 */
[----:B------:R-:W-:Y:S01]  /*3290*/  CS2R R8, SRZ ;  /* 0x0000000000087805 */ /* 0x000fe2000001ff00 */
[----:B------:R-:W-:Y:S01]  /*32a0*/  UMOV UR6, 0x400 ;  /* 0x0000040000067882 */ /* 0x000fe20000000000 */
[----:B------:R-:W-:Y:S01]  /*32b0*/  UMOV UR5, URZ ;  /* 0x000000ff00057c82 */ /* 0x000fe20008000000 */
[----:B------:R-:W-:-:S12]  /*32c0*/  ULEA UR6, UR45, UR6, 0x18 ;  /* 0x000000062d067291 */ /* 0x000fd8000f8ec0ff */
.L_x_65:
[----:B------:R-:W-:Y:S02]  /*32d0*/  LEA R2, R8, UR6, 0x3 ;  /* 0x0000000608027c11 */ /* 0x000fe4000f8e18ff */
[----:B------:R-:W-:-:S03]  /*32e0*/  SHF.L.U32 R4, R9, 0x1f, RZ ;  /* 0x0000001f09047819 */ /* 0x000fc600000006ff */
[----:B------:R-:W-:Y:S01]  /*32f0*/  VIADD R5, R2, 0x1b0 ;  /* 0x000001b002057836 */ /* 0x000fe20000000000 */
[----:B------:R-:W1:Y:S02]  /*3300*/  SYNCS.PHASECHK.TRANS64.TRYWAIT P0, [R2+URZ+0x1a0], R4 ;  /* 0x0001a004020075a7 */ /* 0x000e6400080011ff */
[----:B-1----:R-:W-:Y:S05]  /*3310*/  @!P0 BRA `(.L_x_62) ;  /* 0x0000005400488947 */ /* 0x002fea0003800000 */
.L_x_162:
[----:B------:R-:W-:Y:S01]  /*3320*/  ULEA UR4, UR5, UR6, 0x3 ;  /* 0x0000000605047291 */ /* 0x000fe2000f8e18ff */
[----:B-1----:R-:W-:Y:S01]  /*3330*/  PRMT R2, RZ, 0x654, R5 ;  /* 0x00000654ff027816 */ /* 0x002fe20000000005 */
[----:B------:R-:W-:Y:S01]  /*3340*/  @!P2 IMAD.MOV.U32 R4, RZ, RZ, 0x10 ;  /* 0x00000010ff04a424 */ /* 0x000fe200078e00ff */
[----:B------:R-:W-:Y:S01]  /*3350*/  SHF.L.U32 R5, R12, 0x1f, RZ ;  /* 0x0000001f0c057819 */ /* 0x000fe200000006ff */
[----:B------:R-:W-:Y:S01]  /*3360*/  UIADD3 UR7, UPT, UPT, UR4, 0x140, URZ ;  /* 0x0000014004077890 */ /* 0x000fe2000fffe0ff */
[----:B------:R1:W-:Y:S05]  /*3370*/  SYNCS.ARRIVE.TRANS64.RED.A1T0 RZ, [R2+URZ], RZ ;  /* 0x000000ff02ff79a7 */ /* 0x0003ea00081004ff */
[----:B------:R-:W-:Y:S01]  /*3380*/  IMAD.U32 R6, RZ, RZ, UR7 ;  /* 0x00000007ff067e24 */ /* 0x000fe2000f8e00ff */
[----:B------:R-:W2:Y:S04]  /*3390*/  SYNCS.PHASECHK.TRANS64.TRYWAIT P0, [UR4+0x150], R5 ;  /* 0x00015005ff0075a7 */ /* 0x000ea80008001104 */
[----:B------:R-:W-:Y:S01]  /*33a0*/  PRMT R6, R0, 0x654, R6 ;  /* 0x0000065400067816 */ /* 0x000fe20000000006 */
[----:B-12---:R-:W-:Y:S06]  /*33b0*/  @!P0 BRA `(.L_x_63) ;  /* 0x0000005400348947 */ /* 0x006fec0003800000 */
.L_x_164:
[----:B------:R-:W-:Y:S01]  /*33c0*/  ULEA UR8, UR5, UR6, 0x4 ;  /* 0x0000000605087291 */ /* 0x000fe2000f8e20ff */
[----:B------:R-:W-:Y:S01]  /*33d0*/  SEL R3, R6, R3, !P2 ;  /* 0x0000000306037207 */ /* 0x000fe20005000000 */
[----:B------:R-:W-:Y:S01]  /*33e0*/  UIADD3 UR9, UPT, UPT, UR4, 0x140, URZ ;  /* 0x0000014004097890 */ /* 0x000fe2000fffe0ff */
[----:B-1----:R-:W-:Y:S01]  /*33f0*/  LEA R2, R11, UR6, 0x3 ;  /* 0x000000060b027c11 */ /* 0x002fe2000f8e18ff */
[----:B------:R-:W-:Y:S01]  /*3400*/  UIADD3 UR8, UPT, UPT, UR8, 0x1d0, URZ ;  /* 0x000001d008087890 */ /* 0x000fe2000fffe0ff */
[----:B------:R1:W-:Y:S01]  /*3410*/  @!P2 SYNCS.ARRIVE.TRANS64.RED RZ, [R3+URZ], R4 ;  /* 0x0000000403ffa9a7 */ /* 0x0003e200080004ff */
[----:B------:R-:W-:Y:S01]  /*3420*/  UIADD3 UR4, UPT, UPT, UR5, 0x1, URZ ;  /* 0x0000000105047890 */ /* 0x000fe2000fffe0ff */
[----:B------:R-:W-:-:S03]  /*3430*/  VIADD R8, R8, 0x1 ;  /* 0x0000000108087836 */ /* 0x000fc60000000000 */
[----:B------:R-:W-:Y:S02]  /*3440*/  UISETP.NE.AND UP0, UPT, UR4, 0x2, UPT ;  /* 0x000000020400788c */ /* 0x000fe4000bf05270 */
[----:B------:R-:W-:Y:S01]  /*3450*/  ISETP.NE.AND P0, PT, R8, 0x2, PT ;  /* 0x000000020800780c */ /* 0x000fe20003f05270 */
[----:B------:R-:W-:Y:S06]  /*3460*/  UGETNEXTWORKID.BROADCAST [UR8], [UR9] ;  /* 0x00000000080073ca */ /* 0x000fec0008000100 */
[----:B------:R-:W-:Y:S02]  /*3470*/  USEL UR7, URZ, 0x1, UP0 ;  /* 0x00000001ff077887 */ /* 0x000fe40008000000 */
[----:B------:R-:W-:-:S04]  /*3480*/  USEL UR5, UR4, URZ, UP0 ;  /* 0x000000ff04057287 */ /* 0x000fc80008000000 */
[----:B------:R-:W-:Y:S02]  /*3490*/  LOP3.LUT R12, R12, UR7, RZ, 0x3c, !PT ;  /* 0x000000070c0c7c12 */ /* 0x000fe4000f8e3cff */
[----:B-1----:R-:W-:-:S04]  /*34a0*/  SHF.L.U32 R4, R10, 0x1f, RZ ;  /* 0x0000001f0a047819 */ /* 0x002fc800000006ff */
[----:B------:R-:W1:Y:S02]  /*34b0*/  SYNCS.PHASECHK.TRANS64.TRYWAIT P1, [R2+URZ+0x140], R4 ;  /* 0x00014004020075a7 */ /* 0x000e6400080211ff */
[----:B-1----:R-:W-:Y:S05]  /*34c0*/  @!P1 BRA `(.L_x_64) ;  /* 0x0000005400089947 */ /* 0x002fea0003800000 */
.L_x_165:
[C---:B-1----:R-:W-:Y:S01]  /*34d0*/  LEA R4, R11.reuse, UR6, 0x4 ;  /* 0x000000060b047c11 */ /* 0x042fe2000f8e20ff */
[----:B------:R-:W-:Y:S01]  /*34e0*/  VIADD R2, R2, 0x150 ;  /* 0x0000015002027836 */ /* 0x000fe20000000000 */
[----:B------:R-:W-:Y:S01]  /*34f0*/  SEL R8, R8, RZ, P0 ;  /* 0x000000ff08087207 */ /* 0x000fe20000000000 */
[----:B------:R-:W-:-:S03]  /*3500*/  VIADD R11, R11, 0x1 ;  /* 0x000000010b0b7836 */ /* 0x000fc60000000000 */
[----:B------:R-:W1:Y:S01]  /*3510*/  LDS.128 R4, [R4+0x1d0] ;  /* 0x0001d00004047984 */ /* 0x000e620000000c00 */
[----:B------:R-:W-:Y:S02]  /*3520*/  PRMT R2, RZ, 0x654, R2 ;  /* 0x00000654ff027816 */ /* 0x000fe40000000002 */
[C---:B------:R-:W-:Y:S01]  /*3530*/  ISETP.NE.AND P1, PT, R11.reuse, 0x2, PT ;  /* 0x000000020b00780c */ /* 0x040fe20003f25270 */
[----:B------:R-:W-:Y:S01]  /*3540*/  @!PT LDS RZ, [RZ] ;  /* 0x00000000fffff984 */ /* 0x000fe20000000800 */
[----:B------:R-:W-:Y:S01]  /*3550*/  @!PT LDS RZ, [RZ] ;  /* 0x00000000fffff984 */ /* 0x000fe20000000800 */
[----:B------:R-:W-:Y:S01]  /*3560*/  @!PT LDS RZ, [RZ] ;  /* 0x00000000fffff984 */ /* 0x000fe20000000800 */
[----:B------:R-:W-:Y:S01]  /*3570*/  @!PT LDS RZ, [RZ] ;  /* 0x00000000fffff984 */ /* 0x000fe20000000800 */
[----:B------:R2:W-:Y:S06]  /*3580*/  MEMBAR.ALL.CTA ;  /* 0x0000000000007992 */ /* 0x0005ec0000008000 */
[----:B--2---:R-:W2:Y:S01]  /*3590*/  FENCE.VIEW.ASYNC.S ;  /* 0x00000000000073c6 */ /* 0x004ea20000000000 */
[----:B------:R-:W-:Y:S01]  /*35a0*/  SEL R11, R11, RZ, P1 ;  /* 0x000000ff0b0b7207 */ /* 0x000fe20000800000 */
[----:B--2---:R2:W-:Y:S01]  /*35b0*/  SYNCS.ARRIVE.TRANS64.RED.A1T0 RZ, [R2+URZ], RZ ;  /* 0x000000ff02ff79a7 */ /* 0x0045e200081004ff */
[----:B-1----:R-:W-:-:S02]  /*35c0*/  LOP3.LUT P3, RZ, R6, 0x1, RZ, 0xc0, !PT ;  /* 0x0000000106ff7812 */ /* 0x002fc4000786c0ff */
[----:B------:R-:W-:-:S04]  /*35d0*/  SEL R4, RZ, 0x1, P1 ;  /* 0x00000001ff047807 */ /* 0x000fc80000800000 */
[----:B------:R-:W-:Y:S02]  /*35e0*/  LOP3.LUT R10, R10, R4, RZ, 0x3c, !PT ;  /* 0x000000040a0a7212 */ /* 0x000fe400078e3cff */
[----:B--2---:R-:W-:-:S04]  /*35f0*/  SEL R2, RZ, 0x1, P0 ;  /* 0x00000001ff027807 */ /* 0x004fc80000000000 */
[----:B------:R-:W-:Y:S01]  /*3600*/  LOP3.LUT R9, R9, R2, RZ, 0x3c, !PT ;  /* 0x0000000209097212 */ /* 0x000fe200078e3cff */
[----:B------:R-:W-:Y:S06]  /*3610*/  @P3 BRA `(.L_x_65) ;  /* 0xfffffffc002c3947 */ /* 0x000fec000383ffff */
[----:B------:R-:W-:Y:S01]  /*3620*/  ULEA UR4, UR5, UR6, 0x3 ;  /* 0x0000000605047291 */ /* 0x000fe2000f8e18ff */
[----:B------:R-:W-:-:S08]  /*3630*/  SHF.L.U32 R2, R12, 0x1f, RZ ;  /* 0x0000001f0c027819 */ /* 0x000fd000000006ff */
[----:B------:R-:W1:Y:S02]  /*3640*/  SYNCS.PHASECHK.TRANS64 P0, [UR4+0x150], R2 ;  /* 0x00015002ff0075a7 */ /* 0x000e640008001004 */
[----:B-1----:R-:W-:Y:S05]  /*3650*/  @P0 BRA `(.L_x_66) ;  /* 0x0000000000080947 */ /* 0x002fea0003800000 */
[----:B------:R-:W1:Y:S02]  /*3660*/  SYNCS.PHASECHK.TRANS64.TRYWAIT P0, [UR4+0x150], R2 ;  /* 0x00015002ff0075a7 */ /* 0x000e640008001104 */
[----:B-1----:R-:W-:Y:S05]  /*3670*/  @!P0 BRA `(.L_x_67) ;  /* 0x0000005000b08947 */ /* 0x002fea0003800000 */
.L_x_66:
[----:B------:R-:W-:-:S04]  /*3680*/  UIADD3 UR7, UPT, UPT, UR5, 0x1, URZ ;  /* 0x0000000105077890 */ /* 0x000fc8000fffe0ff */
[----:B------:R-:W-:-:S04]  /*3690*/  UISETP.NE.AND UP0, UPT, UR7, 0x2, UPT ;  /* 0x000000020700788c */ /* 0x000fc8000bf05270 */
[----:B------:R-:W-:Y:S02]  /*36a0*/  USEL UR8, URZ, 0x1, UP0 ;  /* 0x00000001ff087887 */ /* 0x000fe40008000000 */
[----:B------:R-:W-:-:S04]  /*36b0*/  USEL UR7, UR7, URZ, UP0 ;  /* 0x000000ff07077287 */ /* 0x000fc80008000000 */
[----:B------:R-:W-:Y:S01]  /*36c0*/  ULEA UR7, UR7, UR6, 0x3 ;  /* 0x0000000607077291 */ /* 0x000fe2000f8e18ff */
[----:B-1----:R-:W-:-:S04]  /*36d0*/  LOP3.LUT R2, R12, UR8, RZ, 0x3c, !PT ;  /* 0x000000080c027c12 */ /* 0x002fc8000f8e3cff */
[----:B------:R-:W-:-:S04]  /*36e0*/  SHF.L.U32 R0, R2, 0x1f, RZ ;  /* 0x0000001f02007819 */ /* 0x000fc800000006ff */
[----:B------:R-:W1:Y:S02]  /*36f0*/  SYNCS.PHASECHK.TRANS64 P0, [UR7+0x150], R0 ;  /* 0x00015000ff0075a7 */ /* 0x000e640008001007 */
[----:B-1----:R-:W-:Y:S05]  /*3700*/  @P0 EXIT ;  /* 0x000000000000094d */ /* 0x002fea0003800000 */
[----:B------:R-:W-:Y:S02]  /*3710*/  SHF.L.U32 R2, R2, 0x1f, RZ ;  /* 0x0000001f02027819 */ /* 0x000fe400000006ff */
[----:B------:R-:W-:-:S07]  /*3720*/  MOV R0, UR7 ;  /* 0x0000000700007c02 */ /* 0x000fce0008000f00 */
.L_x_68:
[----:B-1----:R1:W2:Y:S02]  /*3730*/  SYNCS.PHASECHK.TRANS64.TRYWAIT P0, [R0+URZ+0x150], R2 ;  /* 0x00015002000075a7 */ /* 0x0022a400080011ff */
[----:B--2---:R-:W-:Y:S05]  /*3740*/  @!P0 NANOSLEEP.SYNCS 0x989680 ;  /* 0x009896800000895d */ /* 0x004fea0003900000 */
[----:B------:R-:W2:Y:S02]  /*3750*/  @!P0 SYNCS.PHASECHK.TRANS64 P0, [R0+URZ+0x150], R2 ;  /* 0x00015002000085a7 */ /* 0x000ea400080010ff */
[----:B--2---:R-:W-:Y:S05]  /*3760*/  @P0 EXIT ;  /* 0x000000000000094d */ /* 0x004fea0003800000 */
[----:B------:R-:W-:Y:S05]  /*3770*/  BRA `(.L_x_68) ;  /* 0xfffffffc00ec7947 */ /* 0x000fea000383ffff */
.L_x_61:
[----:B------:R-:W-:Y:S05]  /*3780*/  BRA.U UP4, `(.L_x_69) ;  /* 0x0000000d049c7547 */ /* 0x000fea000b800000 */
[----:B------:R-:W-:Y:S01]  /*3790*/  UMOV UR4, 0x40 ;  /* 0x0000004000047882 */ /* 0x000fe20000000000 */
[----:B------:R-:W-:Y:S01]  /*37a0*/  NOP ;  /* 0x0000000000007918 */ /* 0x000fe20000000000 */
[----:B------:R-:W-:Y:S01]  /*37b0*/  ULEA UR5, UR45, UR4, 0x18 ;  /* 0x000000042d057291 */ /* 0x000fe2000f8ec0ff */
[----:B------:R-:W-:Y:S02]  /*37c0*/  UMOV UR6, 0x400 ;  /* 0x0000040000067882 */ /* 0x000fe40000000000 */
[----:B------:R-:W-:-:S06]  /*37d0*/  ULEA UR6, UR45, UR6, 0x18 ;  /* 0x000000062d067291 */ /* 0x000fcc000f8ec0ff */
[----:B------:R-:W1:Y:S02]  /*37e0*/  LDS.U8 R0, [UR5+0x1c] ;  /* 0x00001c05ff007984 */ /* 0x000e640008000000 */
[----:B-1----:R-:W-:-:S13]  /*37f0*/  ISETP.NE.AND P0, PT, R0, RZ, PT ;  /* 0x000000ff0000720c */ /* 0x002fda0003f05270 */
[----:B------:R-:W-:Y:S05]  /*3800*/  @P0 BRA `(.L_x_70) ;  /* 0x0000000000580947 */ /* 0x000fea0003800000 */
[----:B------:R-:W-:-:S13]  /*3810*/  ELECT P0, URZ, PT ;  /* 0x0000000000ff782f */ /* 0x000fda0003800000 */
[----:B------:R-:W-:Y:S05]  /*3820*/  @!P0 BRA `(.L_x_71) ;  /* 0x0000000000608947 */ /* 0x000fea0003800000 */
[----:B------:R-:W-:Y:S01]  /*3830*/  UMOV UR4, 0x10 ;  /* 0x0000001000047882 */ /* 0x000fe20000000000 */
[----:B------:R-:W-:Y:S01]  /*3840*/  HFMA2 R0, -RZ, RZ, 0, 5.9604644775390625e-08 ;  /* 0x00000001ff007431 */ /* 0x000fe200000001ff */
[----:B------:R-:W-:-:S03]  /*3850*/  MOV R3, 0xffff ;  /* 0x0000ffff00037802 */ /* 0x000fc60000000f00 */
[----:B------:R-:W-:Y:S04]  /*3860*/  DEPBAR.LE SB1, 0x36 ;  /* 0x00009d800000791a */ /* 0x000fe80000000000 */
[----:B------:R-:W1:Y:S02]  /*3870*/  UTCATOMSWS.FIND_AND_SET.ALIGN UP0, UR4, UR4 ;  /* 0x00000004000475e3 */ /* 0x000e640008000800 */
[----:B-1----:R-:W-:Y:S01]  /*3880*/  MOV R4, UR4 ;  /* 0x0000000400047c02 */ /* 0x002fe20008000f00 */
[----:B------:R-:W-:Y:S06]  /*3890*/  BRA.U UP0, `(.L_x_72) ;  /* 0x0000000100187547 */ /* 0x000fec000b800000 */
.L_x_73:
[----:B------:R-:W-:Y:S05]  /*38a0*/  NANOSLEEP 0x64 ;  /* 0x000000640000795d */ /* 0x000fea0003800000 */
[----:B------:R-:W-:-:S05]  /*38b0*/  UMOV UR4, 0x10 ;  /* 0x0000001000047882 */ /* 0x000fca0000000000 */
[----:B------:R-:W-:Y:S04]  /*38c0*/  DEPBAR.LE SB1, 0x36 ;  /* 0x00009d800000791a */ /* 0x000fe80000000000 */
[----:B------:R-:W1:Y:S02]  /*38d0*/  UTCATOMSWS.FIND_AND_SET.ALIGN UP0, UR4, UR4 ;  /* 0x00000004000475e3 */ /* 0x000e640008000800 */
[----:B-1----:R-:W-:Y:S01]  /*38e0*/  MOV R4, UR4 ;  /* 0x0000000400047c02 */ /* 0x002fe20008000f00 */
[----:B------:R-:W-:Y:S05]  /*38f0*/  BRA.U !UP0, `(.L_x_73) ;  /* 0xfffffffd08e87547 */ /* 0x000fea000b83ffff */
.L_x_72:
[-C--:B------:R-:W-:Y:S02]  /*3900*/  SHF.L.U32 R3, R3, R4.reuse, RZ ;  /* 0x0000000403037219 */ /* 0x080fe400000006ff */
[----:B------:R-:W-:Y:S01]  /*3910*/  SHF.L.U32 R0, R0, R4, RZ ;  /* 0x0000000400007219 */ /* 0x000fe200000006ff */
[----:B------:R-:W-:Y:S02]  /*3920*/  IMAD.SHL.U32 R4, R4, 0x20, RZ ;  /* 0x0000002004047824 */ /* 0x000fe400078e00ff */
[----:B------:R1:W-:Y:S04]  /*3930*/  ATOMS.OR RZ, [UR5+0x14], R3 ;  /* 0x00001403ffff798c */ /* 0x0003e8000b000005 */
[----:B------:R1:W-:Y:S04]  /*3940*/  ATOMS.OR RZ, [UR5+0x18], R0 ;  /* 0x00001800ffff798c */ /* 0x0003e8000b000005 */
[----:B------:R1:W-:Y:S01]  /*3950*/  STS [UR6+0x1f0], R4 ;  /* 0x0001f004ff007988 */ /* 0x0003e20008000806 */
[----:B------:R-:W-:Y:S05]  /*3960*/  BRA `(.L_x_71) ;  /* 0x0000000000107947 */ /* 0x000fea0003800000 */
.L_x_70:
[----:B------:R-:W-:Y:S02]  /*3970*/  MOV R0, 0xffffffff ;  /* 0xffffffff00007802 */ /* 0x000fe40000000f00 */
[----:B------:R-:W-:-:S03]  /*3980*/  MOV R4, 0x39b0 ;  /* 0x000039b000047802 */ /* 0x000fc60000000f00 */
[----:B------:R1:W-:Y:S04]  /*3990*/  STS [UR6+0x1f0], R0 ;  /* 0x0001f000ff007988 */ /* 0x0003e80008000806 */
[----:B-1---5:R-:W-:Y:S05]  /*39a0*/  CALL.REL.NOINC `($__internal_1_$__cuda_sm10x_tcgen05_guardrail_trap_phase_invalid_during_alloc) ;  /* 0x0000005400707944 */ /* 0x022fea0003c00000 */
.L_x_71:
[----:B------:R-:W-:Y:S05]  /*39b0*/  WARPSYNC.ALL ;  /* 0x0000000000007948 */ /* 0x000fea0003800000 */
[----:B------:R-:W2:Y:S01]  /*39c0*/  S2UR UR4, SR_CgaCtaId ;  /* 0x00000000000479c3 */ /* 0x000ea20000008800 */
[----:B------:R-:W-:Y:S01]  /*39d0*/  UMOV UR17, 0x400 ;  /* 0x0000040000117882 */ /* 0x000fe20000000000 */
[----:B------:R-:W-:-:S06]  /*39e0*/  NOP ;  /* 0x0000000000007918 */ /* 0x000fcc0000000000 */
[----:B------:R-:W-:Y:S06]  /*39f0*/  BAR.ARV 0x6, 0xa0 ;  /* 0x0182800000007b1d */ /* 0x000fec0000002000 */
[----:B------:R-:W3:Y:S01]  /*3a00*/  LDCU UR5, c[0x0][0x38c] ;  /* 0x00007180ff0577ac */ /* 0x000ee20008000800 */
[----:B------:R-:W-:Y:S01]  /*3a10*/  LOP3.LUT R2, R2, 0xffff, RZ, 0xc0, !PT ;  /* 0x0000ffff02027812 */ /* 0x000fe200078ec0ff */
[----:B------:R-:W-:Y:S01]  /*3a20*/  IMAD.MOV.U32 R11, RZ, RZ, 0x1 ;  /* 0x00000001ff0b7424 */ /* 0x000fe200078e00ff */
[----:B------:R-:W-:Y:S01]  /*3a30*/  CS2R R8, SRZ ;  /* 0x0000000000087805 */ /* 0x000fe2000001ff00 */
[----:B------:R-:W4:Y:S01]  /*3a40*/  LDCU UR8, c[0x0][0x38c] ;  /* 0x00007180ff0877ac */ /* 0x000f220008000800 */
[----:B------:R-:W-:Y:S01]  /*3a50*/  R2UR UR19, R2 ;  /* 0x00000000021372ca */ /* 0x000fe200000e0000 */
[----:B------:R-:W-:Y:S01]  /*3a60*/  IMAD.MOV.U32 R10, RZ, RZ, RZ ;  /* 0x000000ffff0a7224 */ /* 0x000fe200078e00ff */
[----:B------:R-:W-:Y:S01]  /*3a70*/  UMOV UR22, URZ ;  /* 0x000000ff00167c82 */ /* 0x000fe20008000000 */
[----:B------:R-:W-:Y:S01]  /*3a80*/  UMOV UR14, URZ ;  /* 0x000000ff000e7c82 */ /* 0x000fe20008000000 */
[----:B--2---:R-:W-:Y:S01]  /*3a90*/  ULEA UR17, UR4, UR17, 0x18 ;  /* 0x0000001104117291 */ /* 0x004fe2000f8ec0ff */
[----:B------:R-:W-:Y:S01]  /*3aa0*/  UMOV UR26, 0x0 ;  /* 0x00000000001a7882 */ /* 0x000fe20000000000 */
[----:B------:R-:W-:-:S02]  /*3ab0*/  UMOV UR27, 0x42004a0 ;  /* 0x042004a0001b7882 */ /* 0x000fc40000000000 */
[----:B------:R-:W-:Y:S02]  /*3ac0*/  UIADD3 UR6, UPT, UPT, UR17, 0x4400, URZ ;  /* 0x0000440011067890 */ /* 0x000fe4000fffe0ff */
[----:B------:R-:W-:Y:S02]  /*3ad0*/  UIADD3 UR7, UPT, UPT, UR17, 0x15400, URZ ;  /* 0x0001540011077890 */ /* 0x000fe4000fffe0ff */
[----:B---3--:R-:W-:Y:S01]  /*3ae0*/  UIADD3 UR5, UPT, UPT, UR5, 0x3f, URZ ;  /* 0x0000003f05057890 */ /* 0x008fe2000fffe0ff */
[----:B-1----:R-:W1:Y:S01]  /*3af0*/  LDS R0, [UR17+0x1f0] ;  /* 0x0001f011ff007984 */ /* 0x002e620008000800 */
[----:B------:R-:W-:Y:S02]  /*3b00*/  USHF.R.U32.HI UR6, URZ, 0x4, UR6 ;  /* 0x00000004ff067899 */ /* 0x000fe40008011606 */
[----:B------:R-:W-:Y:S02]  /*3b10*/  USHF.R.S32.HI UR4, URZ, 0x1f, UR5 ;  /* 0x0000001fff047899 */ /* 0x000fe40008011405 */
[----:B------:R-:W-:-:S02]  /*3b20*/  ULOP3.LUT UR6, UR6, 0x3fff, URZ, 0xc0, !UPT ;  /* 0x00003fff06067892 */ /* 0x000fc4000f8ec0ff */
[----:B------:R-:W-:Y:S02]  /*3b30*/  ULEA.HI UR4, UR4, UR5, URZ, 0x6 ;  /* 0x0000000504047291 */ /* 0x000fe4000f8f30ff */
[----:B------:R-:W-:Y:S02]  /*3b40*/  USHF.R.U32.HI UR5, URZ, 0x4, UR7 ;  /* 0x00000004ff057899 */ /* 0x000fe40008011607 */
[----:B------:R-:W-:Y:S02]  /*3b50*/  USHF.R.S32.HI UR28, URZ, 0x6, UR4 ;  /* 0x00000006ff1c7899 */ /* 0x000fe40008011404 */
[----:B------:R-:W-:Y:S02]  /*3b60*/  ULOP3.LUT UR5, UR5, 0x3fff, URZ, 0xc0, !UPT ;  /* 0x00003fff05057892 */ /* 0x000fe4000f8ec0ff */
[----:B------:R-:W-:Y:S02]  /*3b70*/  UISETP.LT.AND UP0, UPT, UR28, 0x1, UPT ;  /* 0x000000011c00788c */ /* 0x000fe4000bf01270 */
[----:B------:R-:W-:-:S02]  /*3b80*/  ULOP3.LUT UR20, UR6, 0x10000, URZ, 0xfc, !UPT ;  /* 0x0001000006147892 */ /* 0x000fc4000f8efcff */
[----:B------:R-:W-:Y:S02]  /*3b90*/  USEL UR29, UR28, 0x1, !UP0 ;  /* 0x000000011c1d7887 */ /* 0x000fe4000c000000 */
[----:B------:R-:W-:Y:S02]  /*3ba0*/  ULOP3.LUT UR21, UR5, 0x10000, URZ, 0xfc, !UPT ;  /* 0x0001000005157892 */ /* 0x000fe4000f8efcff */
[----:B------:R-:W-:Y:S02]  /*3bb0*/  UIADD3 UR29, UPT, UPT, -UR29, URZ, URZ ;  /* 0x000000ff1d1d7290 */ /* 0x000fe4000fffe1ff */
[----:B----4-:R-:W-:Y:S01]  /*3bc0*/  UISETP.GE.AND UP4, UPT, UR8, 0x1, UPT ;  /* 0x000000010800788c */ /* 0x010fe2000bf86270 */
[----:B------:R-:W-:Y:S01]  /*3bd0*/  UMOV UR24, 0x0 ;  /* 0x0000000000187882 */ /* 0x000fe20000000000 */
[----:B------:R-:W-:Y:S01]  /*3be0*/  UMOV UR25, 0x42004a0 ;  /* 0x042004a000197882 */ /* 0x000fe20000000000 */
[----:B-1----:R-:W-:-:S15]  /*3bf0*/  R2UR UR30, R0 ;  /* 0x00000000001e72ca */ /* 0x002fde00000e0000 */
.L_x_80:
[----:B------:R-:W-:Y:S02]  /*3c00*/  LEA R0, R10, UR17, 0x3 ;  /* 0x000000110a007c11 */ /* 0x000fe4000f8e18ff */
[----:B------:R-:W-:Y:S02]  /*3c10*/  SHF.L.U32 R2, R9, 0x1f, RZ ;  /* 0x0000001f09027819 */ /* 0x000fe400000006ff */
[----:B------:R-:W-:Y:S01]  /*3c20*/  PLOP3.LUT P0, PT, PT, PT, UP4, 0x80, 0x8 ;  /* 0x000000000008781c */ /* 0x000fe20003f0f048 */
[----:B------:R-:W-:Y:S01]  /*3c30*/  VIADD R3, R0, 0x150 ;  /* 0x0000015000037836 */ /* 0x000fe20000000000 */
[----:B-1----:R-:W1:Y:S02]  /*3c40*/  SYNCS.PHASECHK.TRANS64.TRYWAIT P1, [R0+URZ+0x140], R2 ;  /* 0x00014002000075a7 */ /* 0x002e6400080211ff */
[----:B-1-3--:R-:W-:Y:S09]  /*3c50*/  @!P1 BRA `(.L_x_74) ;  /* 0x0000004c00509947 */ /* 0x00aff20003800000 */
.L_x_167:
[----:B------:R-:W-:Y:S01]  /*3c60*/  LEA R4, R10, UR17, 0x4 ;  /* 0x000000110a047c11 */ /* 0x000fe2000f8e20ff */
[----:B------:R-:W-:Y:S01]  /*3c70*/  @UP4 ULEA UR4, UR14, UR17, 0x3 ;  /* 0x000000110e044291 */ /* 0x000fe2000f8e18ff */
[----:B------:R-:W-:Y:S01]  /*3c80*/  PLOP3.LUT P2, PT, PT, PT, PT, 0x80, 0x8 ;  /* 0x000000000008781c */ /* 0x000fe20003f4f070 */
[----:B------:R-:W-:Y:S01]  /*3c90*/  ULEA UR23, UR22, UR17, 0x3 ;  /* 0x0000001116177291 */ /* 0x000fe2000f8e18ff */
[----:B------:R-:W-:Y:S02]  /*3ca0*/  PRMT R3, RZ, 0x654, R3 ;  /* 0x00000654ff037816 */ /* 0x000fe40000000003 */
[----:B------:R-:W2:Y:S01]  /*3cb0*/  LDS.128 R4, [R4+0x1d0] ;  /* 0x0001d00004047984 */ /* 0x000ea20000000c00 */
[----:B-1----:R-:W-:Y:S02]  /*3cc0*/  @P0 SHF.L.U32 R2, R8, 0x1f, RZ ;  /* 0x0000001f08020819 */ /* 0x002fe400000006ff */
[----:B------:R-:W-:Y:S01]  /*3cd0*/  SHF.L.U32 R0, R11, 0x1f, RZ ;  /* 0x0000001f0b007819 */ /* 0x000fe200000006ff */
[----:B------:R-:W-:Y:S01]  /*3ce0*/  @!PT LDS RZ, [RZ] ;  /* 0x00000000fffff984 */ /* 0x000fe20000000800 */
[----:B------:R-:W-:Y:S01]  /*3cf0*/  @!PT LDS RZ, [RZ] ;  /* 0x00000000fffff984 */ /* 0x000fe20000000800 */
[----:B------:R-:W-:Y:S01]  /*3d00*/  @!PT LDS RZ, [RZ] ;  /* 0x00000000fffff984 */ /* 0x000fe20000000800 */
[----:B------:R-:W-:Y:S01]  /*3d10*/  @!PT LDS RZ, [RZ] ;  /* 0x00000000fffff984 */ /* 0x000fe20000000800 */
[----:B------:R1:W-:Y:S06]  /*3d20*/  MEMBAR.ALL.CTA ;  /* 0x0000000000007992 */ /* 0x0003ec0000008000 */
[----:B-1----:R-:W1:Y:S02]  /*3d30*/  FENCE.VIEW.ASYNC.S ;  /* 0x00000000000073c6 */ /* 0x002e640000000000 */
[----:B-1----:R1:W-:Y:S01]  /*3d40*/  SYNCS.ARRIVE.TRANS64.RED.A1T0 RZ, [R3+URZ], RZ ;  /* 0x000000ff03ff79a7 */ /* 0x0023e200081004ff */
[----:B------:R1:W3:Y:S01]  /*3d50*/  @P0 SYNCS.PHASECHK.TRANS64.TRYWAIT P2, [UR4], R2 ;  /* 0x00000002ff0005a7 */ /* 0x0002e20008041104 */
[----:B------:R-:W-:Y:S01]  /*3d60*/  ULEA.HI UR4, UR22, UR22, URZ, 0x1 ;  /* 0x0000001616047291 */ /* 0x000fe2000f8f08ff */
[----:B--2---:R-:W-:-:S03]  /*3d70*/  LOP3.LUT P1, RZ, R6, 0x1, RZ, 0xc0, !PT ;  /* 0x0000000106ff7812 */ /* 0x004fc6000782c0ff */
[----:B------:R-:W-:Y:S02]  /*3d80*/  USHF.L.U32 UR18, UR4, 0x6, URZ ;  /* 0x0000000604127899 */ /* 0x000fe400080006ff */
[----:B------:R-:W-:Y:S02]  /*3d90*/  ULOP3.LUT UR4, UR4, 0xffe, URZ, 0xc0, !UPT ;  /* 0x00000ffe04047892 */ /* 0x000fe4000f8ec0ff */
[----:B------:R-:W-:Y:S02]  /*3da0*/  ULOP3.LUT UR18, UR18, 0xffffff80, URZ, 0xc0, !UPT ;  /* 0xffffff8012127892 */ /* 0x000fe4000f8ec0ff */
[----:B------:R-:W-:Y:S02]  /*3db0*/  UIADD3 UR4, UPT, UPT, -UR4, UR22, URZ ;  /* 0x0000001604047290 */ /* 0x000fe4000fffe1ff */
[----:B------:R-:W-:Y:S01]  /*3dc0*/  UIADD3 UR18, UPT, UPT, UR30, UR18, URZ ;  /* 0x000000121e127290 */ /* 0x000fe2000fffe0ff */
[----:B------:R-:W2:Y:S03]  /*3dd0*/  SYNCS.PHASECHK.TRANS64.TRYWAIT P0, [UR23+0x180], R0 ;  /* 0x00018000ff0075a7 */ /* 0x000ea60008001117 */
[----:B------:R-:W-:Y:S01]  /*3de0*/  ULEA UR18, UR4, UR18, 0x14 ;  /* 0x0000001204127291 */ /* 0x000fe2000f8ea0ff */
[----:B-123--:R-:W-:Y:S11]  /*3df0*/  @!P0 BRA `(.L_x_75) ;  /* 0x0000004800fc8947 */ /* 0x00eff60003800000 */
.L_x_169:
[----:B------:R-:W-:Y:S01]  /*3e00*/  IADD3 R10, PT, PT, R10, 0x1, RZ ;  /* 0x000000010a0a7810 */ /* 0x000fe20007ffe0ff */
[----:B------:R-:W-:Y:S06]  /*3e10*/  BRA.U !UP4, `(.L_x_76) ;  /* 0x000000010c987547 */ /* 0x000fec000b800000 */
[----:B------:R-:W-:Y:S01]  /*3e20*/  UPLOP3.LUT UP2, UPT, UPT, UPT, UPT, 0x40, 0x4 ;  /* 0x000000000004789c */ /* 0x000fe20003f4e870 */
[----:B------:R-:W-:Y:S01]  /*3e30*/  UMOV UR16, UR29 ;  /* 0x0000001d00107c82 */ /* 0x000fe20008000000 */
[----:B------:R-:W-:Y:S01]  /*3e40*/  UMOV UR15, UR28 ;  /* 0x0000001c000f7c82 */ /* 0x000fe20008000000 */
[----:B------:R-:W-:-:S08]  /*3e50*/  UMOV UR6, UR14 ;  /* 0x0000000e00067c82 */ /* 0x000fd00008000000 */
.L_x_79:
[----:B------:R-:W-:Y:S02]  /*3e60*/  UIADD3 UR16, UPT, UPT, UR16, 0x1, URZ ;  /* 0x0000000110107890 */ /* 0x000fe4000fffe0ff */
[----:B--2---:R-:W-:Y:S02]  /*3e70*/  ULEA UR5, UR6, UR17, 0x3 ;  /* 0x0000001106057291 */ /* 0x004fe4000f8e18ff */
[----:B------:R-:W-:Y:S01]  /*3e80*/  UISETP.NE.AND UP3, UPT, UR16, URZ, UPT ;  /* 0x000000ff1000728c */ /* 0x000fe2000bf65270 */
[----:B---3--:R-:W-:Y:S10]  /*3e90*/  @P2 BRA `(.L_x_77) ;  /* 0x00000000000c2947 */ /* 0x008ff40003800000 */
[----:B-1----:R-:W-:Y:S04]  /*3ea0*/  SHF.L.U32 R2, R8, 0x1f, RZ ;  /* 0x0000001f08027819 */ /* 0x002fe800000006ff */
[----:B------:R-:W1:Y:S02]  /*3eb0*/  SYNCS.PHASECHK.TRANS64.TRYWAIT P0, [UR5], R2 ;  /* 0x00000002ff0075a7 */ /* 0x000e640008001105 */
[----:B-1----:R-:W-:Y:S05]  /*3ec0*/  @!P0 BRA `(.L_x_78) ;  /* 0x0000004800e08947 */ /* 0x002fea0003800000 */
.L_x_77:
[----:B------:R-:W-:Y:S01]  /*3ed0*/  UISETP.NE.AND UP0, UPT, UR15, 0x1, UPT ;  /* 0x000000010f00788c */ /* 0x000fe2000bf05270 */
[----:B------:R-:W-:Y:S01]  /*3ee0*/  PLOP3.LUT P2, PT, PT, PT, PT, 0x80, 0x8 ;  /* 0x000000000008781c */ /* 0x000fe20003f4f070 */
[----:B------:R-:W-:Y:S02]  /*3ef0*/  UIADD3 UR4, UPT, UPT, UR6, 0x1, URZ ;  /* 0x0000000106047890 */ /* 0x000fe4000fffe0ff */
[----:B------:R-:W-:Y:S02]  /*3f00*/  ULEA UR12, UR6, UR21, 0x9 ;  /* 0x00000015060c7291 */ /* 0x000fe4000f8e48ff */
[----:B------:R-:W-:Y:S01]  /*3f10*/  UISETP.NE.AND UP1, UPT, UR4, 0x11, UPT ;  /* 0x000000110400788c */ /* 0x000fe2000bf25270 */
[----:B------:R-:W-:Y:S01]  /*3f20*/  PLOP3.LUT P0, PT, PT, PT, UP0, 0x80, 0x8 ;  /* 0x000000000008781c */ /* 0x000fe20003f0f008 */
[----:B------:R-:W-:Y:S02]  /*3f30*/  UIADD3 UR10, UPT, UPT, UR12, 0x2, URZ ;  /* 0x000000020c0a7890 */ /* 0x000fe4000fffe0ff */
[----:B------:R-:W-:Y:S02]  /*3f40*/  USEL UR7, URZ, 0x1, UP1 ;  /* 0x00000001ff077887 */ /* 0x000fe40008800000 */
[----:B------:R-:W-:Y:S02]  /*3f50*/  USEL UR14, UR4, URZ, UP1 ;  /* 0x000000ff040e7287 */ /* 0x000fe40008800000 */
[----:B------:R-:W-:Y:S02]  /*3f60*/  UIADD3 UR15, UPT, UPT, UR15, -0x1, URZ ;  /* 0xffffffff0f0f7890 */ /* 0x000fe4000fffe0ff */
[----:B------:R-:W-:Y:S01]  /*3f70*/  @UP0 ULEA UR4, UR14, UR17, 0x3 ;  /* 0x000000110e040291 */ /* 0x000fe2000f8e18ff */
[----:B------:R-:W-:Y:S01]  /*3f80*/  LOP3.LUT R8, R8, UR7, RZ, 0x3c, !PT ;  /* 0x0000000708087c12 */ /* 0x000fe2000f8e3cff */
[----:B------:R-:W-:Y:S01]  /*3f90*/  UIADD3 UR7, UPT, UPT, UR5, 0x88, URZ ;  /* 0x0000008805077890 */ /* 0x000fe2000fffe0ff */
[----:B------:R-:W-:Y:S02]  /*3fa0*/  UMOV UR13, 0x80004020 ;  /* 0x80004020000d7882 */ /* 0x000fe40000000000 */
[----:B-1----:R-:W-:Y:S01]  /*3fb0*/  @P0 SHF.L.U32 R0, R8, 0x1f, RZ ;  /* 0x0000001f08000819 */ /* 0x002fe200000006ff */
[----:B------:R-:W-:Y:S01]  /*3fc0*/  UMOV UR5, 0x80004020 ;  /* 0x8000402000057882 */ /* 0x000fe20000000000 */
[----:B------:R-:W-:Y:S01]  /*3fd0*/  UMOV UR11, 0x80004020 ;  /* 0x80004020000b7882 */ /* 0x000fe20000000000 */
[----:B------:R-:W-:Y:S01]  /*3fe0*/  UMOV UR9, 0x80004020 ;  /* 0x8000402000097882 */ /* 0x000fe20000000000 */
[----:B------:R2:W3:Y:S01]  /*3ff0*/  @P0 SYNCS.PHASECHK.TRANS64.TRYWAIT P2, [UR4], R0 ;  /* 0x00000000ff0005a7 */ /* 0x0004e20008041104 */
[----:B------:R-:W-:Y:S03]  /*4000*/  ULEA UR4, UR6, UR20, 0x8 ;  /* 0x0000001406047291 */ /* 0x000fe6000f8e40ff */
[----:B------:R-:W-:Y:S01]  /*4010*/  UMOV UR6, UR14 ;  /* 0x0000000e00067c82 */ /* 0x000fe20008000000 */
[----:B------:R-:W-:Y:S05]  /*4020*/  UIADD3 UR8, UPT, UPT, UR4, 0x2, URZ ;  /* 0x0000000204087890 */ /* 0x000fea000fffe0ff */
[----:B------:R2:W-:Y:S01]  /*4030*/  UTCIMMA gdesc[UR4], gdesc[UR12], tmem[UR18], tmem[UR26], idesc[UR27], UP2 ;  /* 0x00ff1a0c040075ea */ /* 0x0005e20009000112 */
[----:B------:R-:W-:Y:S03]  /*4040*/  UPLOP3.LUT UP2, UPT, UPT, UPT, UPT, 0x80, 0x8 ;  /* 0x000000000008789c */ /* 0x000fe60003f4f070 */
[----:B------:R2:W-:Y:S01]  /*4050*/  UTCIMMA gdesc[UR8], gdesc[UR10], tmem[UR18], tmem[UR24], idesc[UR25], UPT ;  /* 0x00ff180a080075ea */ /* 0x0005e2000b800112 */
[----:B------:R2:W-:Y:S01]  /*4060*/  UTCBAR.MULTICAST [UR7], URZ, UR19 ;  /* 0x000000ff070073e9 */ /* 0x0005e20008000813 */
[----:B------:R-:W-:Y:S06]  /*4070*/  BRA.U UP3, `(.L_x_79) ;  /* 0xfffffffd03787547 */ /* 0x000fec000b83ffff */
.L_x_76:
[----:B--2---:R-:W-:Y:S01]  /*4080*/  UIADD3 UR4, UPT, UPT, UR22, 0x1, URZ ;  /* 0x0000000116047890 */ /* 0x004fe2000fffe0ff */
[C---:B------:R-:W-:Y:S01]  /*4090*/  ISETP.NE.AND P0, PT, R10.reuse, 0x2, PT ;  /* 0x000000020a00780c */ /* 0x040fe20003f05270 */
[----:B------:R-:W-:Y:S02]  /*40a0*/  UIADD3 UR5, UPT, UPT, UR23, 0x160, URZ ;  /* 0x0000016017057890 */ /* 0x000fe4000fffe0ff */
[----:B------:R-:W-:Y:S01]  /*40b0*/  UISETP.NE.AND UP0, UPT, UR4, 0x4, UPT ;  /* 0x000000040400788c */ /* 0x000fe2000bf05270 */
[----:B-1----:R-:W-:Y:S02]  /*40c0*/  SEL R0, RZ, 0x1, P0 ;  /* 0x00000001ff007807 */ /* 0x002fe40000000000 */
[----:B------:R-:W-:Y:S01]  /*40d0*/  SEL R10, R10, RZ, P0 ;  /* 0x000000ff0a0a7207 */ /* 0x000fe20000000000 */
[----:B------:R-:W-:Y:S01]  /*40e0*/  USEL UR6, URZ, 0x1, UP0 ;  /* 0x00000001ff067887 */ /* 0x000fe20008000000 */
[----:B------:R-:W-:Y:S01]  /*40f0*/  LOP3.LUT R9, R9, R0, RZ, 0x3c, !PT ;  /* 0x0000000009097212 */ /* 0x000fe200078e3cff */
[----:B------:R-:W-:Y:S01]  /*4100*/  USEL UR22, UR4, URZ, UP0 ;  /* 0x000000ff04167287 */ /* 0x000fe20008000000 */
[----:B------:R1:W-:Y:S03]  /*4110*/  UTCBAR [UR5], URZ ;  /* 0x000000ff050073e9 */ /* 0x0003e600080000ff */
[----:B------:R-:W-:Y:S01]  /*4120*/  LOP3.LUT R11, R11, UR6, RZ, 0x3c, !PT ;  /* 0x000000060b0b7c12 */ /* 0x000fe2000f8e3cff */
[----:B------:R-:W-:Y:S07]  /*4130*/  @P1 BRA `(.L_x_80) ;  /* 0xfffffff800b01947 */ /* 0x000fee000383ffff */
[----:B------:R-:W2:Y:S01]  /*4140*/  S2UR UR8, SR_CgaCtaId ;  /* 0x00000000000879c3 */ /* 0x000ea20000008800 */
[----:B------:R-:W-:Y:S01]  /*4150*/  ELECT P0, URZ, PT ;  /* 0x0000000000ff782f */ /* 0x000fe20003800000 */
[----:B------:R-:W-:Y:S01]  /*4160*/  IMAD.MOV.U32 R0, RZ, RZ, 0x1 ;  /* 0x00000001ff007424 */ /* 0x000fe200078e00ff */
[----:B------:R-:W-:Y:S01]  /*4170*/  UIADD3 UR17, UPT, UPT, UR17, 0x180, URZ ;  /* 0x0000018011117890 */ /* 0x000fe2000fffe0ff */
[----:B------:R-:W-:Y:S01]  /*4180*/  SHF.L.U32 R2, R11, 0x1f, RZ ;  /* 0x0000001f0b027819 */ /* 0x000fe200000006ff */
[----:B------:R-:W-:-:S03]  /*4190*/  UMOV UR4, 0x40 ;  /* 0x0000004000047882 */ /* 0x000fc60000000000 */
[----:B------:R-:W-:Y:S01]  /*41a0*/  UVIRTCOUNT.DEALLOC.SMPOOL 0x80 ;  /* 0x000000800000784c */ /* 0x000fe20000000000 */
[----:B--2---:R-:W-:Y:S02]  /*41b0*/  ULEA UR8, UR8, UR4, 0x18 ;  /* 0x0000000408087291 */ /* 0x004fe4000f8ec0ff */
[----:B------:R-:W-:-:S07]  /*41c0*/  ULEA UR4, UR22, UR17, 0x3 ;  /* 0x0000001116047291 */ /* 0x000fce000f8e18ff */
[----:B------:R2:W-:Y:S02]  /*41d0*/  @P0 STS.U8 [UR8+0x1c], R0 ;  /* 0x00001c00ff000988 */ /* 0x0005e40008000008 */
[----:B------:R-:W4:Y:S02]  /*41e0*/  SYNCS.PHASECHK.TRANS64.TRYWAIT P0, [UR4], R2 ;  /* 0x00000002ff0075a7 */ /* 0x000f240008001104 */
[----:B--2-4-:R-:W-:Y:S05]  /*41f0*/  @!P0 BRA `(.L_x_81) ;  /* 0x00000048002c8947 */ /* 0x014fea0003800000 */
.L_x_172:
[----:B------:R-:W-:-:S04]  /*4200*/  UIADD3 UR4, UPT, UPT, UR22, 0x1, URZ ;  /* 0x0000000116047890 */ /* 0x000fc8000fffe0ff */
[----:B------:R-:W-:-:S04]  /*4210*/  UISETP.NE.AND UP0, UPT, UR4, 0x4, UPT ;  /* 0x000000040400788c */ /* 0x000fc8000bf05270 */
[----:B------:R-:W-:Y:S02]  /*4220*/  USEL UR6, URZ, 0x1, UP0 ;  /* 0x00000001ff067887 */ /* 0x000fe40008000000 */
[----:B------:R-:W-:-:S04]  /*4230*/  USEL UR4, UR4, URZ, UP0 ;  /* 0x000000ff04047287 */ /* 0x000fc80008000000 */
[----:B-1----:R-:W-:Y:S01]  /*4240*/  ULEA UR5, UR4, UR17, 0x3 ;  /* 0x0000001104057291 */ /* 0x002fe2000f8e18ff */
[----:B--2---:R-:W-:-:S04]  /*4250*/  LOP3.LUT R2, R11, UR6, RZ, 0x3c, !PT ;  /* 0x000000060b027c12 */ /* 0x004fc8000f8e3cff */
[----:B------:R-:W-:-:S04]  /*4260*/  SHF.L.U32 R3, R2, 0x1f, RZ ;  /* 0x0000001f02037819 */ /* 0x000fc800000006ff */
[----:B------:R-:W1:Y:S02]  /*4270*/  SYNCS.PHASECHK.TRANS64.TRYWAIT P0, [UR5], R3 ;  /* 0x00000003ff0075a7 */ /* 0x000e640008001105 */
[----:B-1----:R-:W-:Y:S05]  /*4280*/  @!P0 BRA `(.L_x_82) ;  /* 0x0000004800208947 */ /* 0x002fea0003800000 */
.L_x_174:
        /* <DEDUP_REMOVED lines=9> */
.L_x_176:
[----:B------:R-:W-:-:S04]  /*4320*/  UIADD3 UR4, UPT, UPT, UR4, 0x1, URZ ;  /* 0x0000000104047890 */ /* 0x000fc8000fffe0ff */
[----:B------:R-:W-:-:S04]  /*4330*/  UISETP.NE.AND UP0, UPT, UR4, 0x4, UPT ;  /* 0x000000040400788c */ /* 0x000fc8000bf05270 */
[----:B------:R-:W-:Y:S02]  /*4340*/  USEL UR5, URZ, 0x1, UP0 ;  /* 0x00000001ff057887 */ /* 0x000fe40008000000 */
[----:B------:R-:W-:-:S04]  /*4350*/  USEL UR4, UR4, URZ, UP0 ;  /* 0x000000ff04047287 */ /* 0x000fc80008000000 */
[----:B------:R-:W-:Y:S01]  /*4360*/  ULEA UR4, UR4, UR17, 0x3 ;  /* 0x0000001104047291 */ /* 0x000fe2000f8e18ff */
[----:B------:R-:W-:-:S04]  /*4370*/  LOP3.LUT R2, R2, UR5, RZ, 0x3c, !PT ;  /* 0x0000000502027c12 */ /* 0x000fc8000f8e3cff */
[----:B------:R-:W-:-:S04]  /*4380*/  SHF.L.U32 R2, R2, 0x1f, RZ ;  /* 0x0000001f02027819 */ /* 0x000fc800000006ff */
[----:B------:R-:W2:Y:S02]  /*4390*/  SYNCS.PHASECHK.TRANS64.TRYWAIT P0, [UR4], R2 ;  /* 0x00000002ff0075a7 */ /* 0x000ea40008001104 */
[----:B--2---:R-:W-:Y:S05]  /*43a0*/  @!P0 BRA `(.L_x_84) ;  /* 0x0000004800088947 */ /* 0x004fea0003800000 */
.L_x_178:
[----:B------:R-:W-:Y:S01]  /*43b0*/  NOP ;  /* 0x0000000000007918 */ /* 0x000fe20000000000 */
[----:B-1----:R-:W1:Y:S01]  /*43c0*/  LDS R0, [UR8+0x14] ;  /* 0x00001408ff007984 */ /* 0x002e620008000800 */
[----:B------:R-:W-:Y:S01]  /*43d0*/  ULOP3.LUT UR4, UR30, 0xffff, URZ, 0xc0, !UPT ;  /* 0x0000ffff1e047892 */ /* 0x000fe2000f8ec0ff */
[----:B------:R-:W-:Y:S01]  /*43e0*/  UMOV UR5, 0xffff ;  /* 0x0000ffff00057882 */ /* 0x000fe20000000000 */
[----:B------:R-:W-:Y:S02]  /*43f0*/  UMOV UR6, 0x1 ;  /* 0x0000000100067882 */ /* 0x000fe40000000000 */
[----:B------:R-:W-:-:S04]  /*4400*/  USHF.R.U32.HI UR4, URZ, 0x5, UR4 ;  /* 0x00000005ff047899 */ /* 0x000fc80008011604 */
[----:B------:R-:W-:Y:S02]  /*4410*/  USHF.L.U32 UR5, UR5, UR4, URZ ;  /* 0x0000000405057299 */ /* 0x000fe400080006ff */
[----:B------:R-:W-:-:S04]  /*4420*/  USHF.L.U32 UR4, UR6, UR4, URZ ;  /* 0x0000000406047299 */ /* 0x000fc800080006ff */
[----:B-1----:R-:W-:-:S04]  /*4430*/  LOP3.LUT R0, R0, UR5, RZ, 0xc0, !PT ;  /* 0x0000000500007c12 */ /* 0x002fc8000f8ec0ff */
[----:B------:R-:W-:-:S13]  /*4440*/  ISETP.NE.AND P0, PT, R0, UR5, PT ;  /* 0x0000000500007c0c */ /* 0x000fda000bf05270 */
[----:B------:R-:W-:Y:S05]  /*4450*/  @P0 BRA `(.L_x_85) ;  /* 0x0000000000580947 */ /* 0x000fea0003800000 */
[----:B------:R-:W1:Y:S02]  /*4460*/  LDS R0, [UR8+0x18] ;  /* 0x00001808ff007984 */ /* 0x000e640008000800 */
[----:B-1----:R-:W-:-:S04]  /*4470*/  LOP3.LUT R0, R0, UR4, RZ, 0xc0, !PT ;  /* 0x0000000400007c12 */ /* 0x002fc8000f8ec0ff */
[----:B------:R-:W-:-:S13]  /*4480*/  ISETP.NE.AND P0, PT, R0, UR4, PT ;  /* 0x0000000400007c0c */ /* 0x000fda000bf05270 */
[----:B------:R-:W-:Y:S05]  /*4490*/  @P0 BRA `(.L_x_86) ;  /* 0x00000000003c0947 */ /* 0x000fea0003800000 */
[----:B------:R-:W1:Y:S01]  /*44a0*/  S2R R2, SR_LANEID ;  /* 0x0000000000027919 */ /* 0x000e620000000000 */
[----:B------:R-:W-:-:S06]  /*44b0*/  ULOP3.LUT UR5, URZ, UR5, URZ, 0x33, !UPT ;  /* 0x00000005ff057292 */ /* 0x000fcc000f8e33ff */
[----:B------:R-:W-:-:S04]  /*44c0*/  IMAD.U32 R0, RZ, RZ, UR5 ;  /* 0x00000005ff007e24 */ /* 0x000fc8000f8e00ff */
[----:B------:R2:W4:Y:S02]  /*44d0*/  REDUX UR7, R0 ;  /* 0x00000000000773c4 */ /* 0x0005240000000000 */
[----:B------:R1:W-:Y:S01]  /*44e0*/  UTCATOMSWS.AND URZ, UR5 ;  /* 0x0000000500ff79e3 */ /* 0x0003e20008000000 */
[----:B--2---:R-:W-:Y:S01]  /*44f0*/  LOP3.LUT R0, RZ, UR4, RZ, 0x33, !PT ;  /* 0x00000004ff007c12 */ /* 0x004fe2000f8e33ff */
[----:B------:R-:W-:Y:S02]  /*4500*/  VOTEU.ANY UR4, UPT, PT ;  /* 0x0000000000047886 */ /* 0x000fe400038e0100 */
[----:B------:R-:W-:Y:S02]  /*4510*/  UFLO.U32 UR4, UR4 ;  /* 0x00000004000472bd */ /* 0x000fe400080e0000 */
[----:B------:R-:W2:Y:S04]  /*4520*/  REDUX UR6, R0 ;  /* 0x00000000000673c4 */ /* 0x000ea80000000000 */
[----:B-1----:R-:W-:-:S02]  /*4530*/  ISETP.EQ.U32.AND P0, PT, R2, UR4, PT ;  /* 0x0000000402007c0c */ /* 0x002fc4000bf02070 */
[----:B----4-:R-:W-:-:S11]  /*4540*/  MOV R2, UR7 ;  /* 0x0000000700027c02 */ /* 0x010fd60008000f00 */
[----:B------:R1:W-:Y:S01]  /*4550*/  @P0 ATOMS.AND RZ, [UR8+0x14], R2 ;  /* 0x00001402ffff098c */ /* 0x0003e2000a800008 */
[----:B--2---:R-:W-:-:S05]  /*4560*/  IMAD.U32 R0, RZ, RZ, UR6 ;  /* 0x00000006ff007e24 */ /* 0x004fca000f8e00ff */
[----:B------:R1:W-:Y:S01]  /*4570*/  @P0 ATOMS.AND RZ, [UR8+0x18], R0 ;  /* 0x00001800ffff098c */ /* 0x0003e2000a800008 */
[----:B------:R-:W-:Y:S05]  /*4580*/  BRA `(.L_x_87) ;  /* 0x0000000000147947 */ /* 0x000fea0003800000 */
.L_x_86:
[----:B------:R-:W-:Y:S02]  /*4590*/  MOV R2, 0x45b0 ;  /* 0x000045b000027802 */ /* 0x000fe40000000f00 */
[----:B---3-5:R-:W-:Y:S05]  /*45a0*/  CALL.REL.NOINC `($__internal_0_$__cuda_sm10x_tcgen05_guardrail_trap_col_being_dealloced_not_returned_by_alloc) ;  /* 0x0000004800647944 */ /* 0x028fea0003c00000 */
[----:B------:R-:W-:Y:S05]  /*45b0*/  BRA `(.L_x_87) ;  /* 0x0000000000087947 */ /* 0x000fea0003800000 */
.L_x_85:
[----:B------:R-:W-:Y:S02]  /*45c0*/  MOV R2, 0x45e0 ;  /* 0x000045e000027802 */ /* 0x000fe40000000f00 */
[----:B---3-5:R-:W-:Y:S05]  /*45d0*/  CALL.REL.NOINC `($__internal_2_$__cuda_sm10x_tcgen05_guardrail_trap_unallocated_columns_being_dealloced) ;  /* 0x0000004800707944 */ /* 0x028fea0003c00000 */
.L_x_87:
[----:B------:R-:W-:Y:S01]  /*45e0*/  NOP ;  /* 0x0000000000007918 */ /* 0x000fe20000000000 */
[----:B------:R-:W-:Y:S05]  /*45f0*/  EXIT ;  /* 0x000000000000794d */ /* 0x000fea0003800000 */
.L_x_69:
[----:B------:R-:W-:-:S09]  /*4600*/  UISETP.NE.OR UP0, UPT, UR17, 0x3, !UP3 ;  /* 0x000000031100788c */ /* 0x000fd2000df05670 */
[----:B------:R-:W-:Y:S05]  /*4610*/  BRA.U UP0, `(.L_x_88) ;  /* 0x0000000d00807547 */ /* 0x000fea000b800000 */
[----:B------:R-:W1:Y:S01]  /*4620*/  LDCU UR32, c[0x0][0x370] ;  /* 0x00006e00ff2077ac */ /* 0x000e620008000800 */
[----:B------:R-:W2:Y:S01]  /*4630*/  LDC.64 R16, c[0x0][0x348] ;  /* 0x0000d200ff107b82 */ /* 0x000ea20000000a00 */
[----:B------:R-:W-:Y:S02]  /*4640*/  HFMA2 R13, -RZ, RZ, 0, 0 ;  /* 0x00000000ff0d7431 */ /* 0x000fe400000001ff */
[----:B------:R-:W-:Y:S01]  /*4650*/  IMAD.MOV.U32 R15, RZ, RZ, 0x1 ;  /* 0x00000001ff0f7424 */ /* 0x000fe200078e00ff */
[----:B------:R-:W1:Y:S01]  /*4660*/  LDCU.128 UR28, c[0x0][0xb10] ;  /* 0x00016200ff1c77ac */ /* 0x000e620008000c00 */
[----:B------:R-:W-:Y:S01]  /*4670*/  IMAD.MOV.U32 R14, RZ, RZ, RZ ;  /* 0x000000ffff0e7224 */ /* 0x000fe200078e00ff */
[----:B------:R-:W-:Y:S01]  /*4680*/  MOV R7, 0x1000 ;  /* 0x0000100000077802 */ /* 0x000fe20000000f00 */
[----:B------:R-:W3:Y:S01]  /*4690*/  LDCU UR27, c[0x0][0x374] ;  /* 0x00006e80ff1b77ac */ /* 0x000ee20008000800 */
[----:B------:R-:W4:Y:S01]  /*46a0*/  LDC.64 R2, c[0x0][0x888] ;  /* 0x00022200ff027b82 */ /* 0x000f220000000a00 */
[----:B------:R-:W3:Y:S01]  /*46b0*/  LDCU UR15, c[0x0][0xb0c] ;  /* 0x00016180ff0f77ac */ /* 0x000ee20008000800 */
[----:B------:R-:W2:Y:S06]  /*46c0*/  LDCU UR38, c[0x0][0xb20] ;  /* 0x00016400ff2677ac */ /* 0x000eac0008000800 */
[----:B------:R-:W4:Y:S01]  /*46d0*/  LDC.64 R4, c[0x0][0x890] ;  /* 0x00022400ff047b82 */ /* 0x000f220000000a00 */
[----:B------:R-:W2:Y:S01]  /*46e0*/  LDCU UR4, c[0x0][0xb30] ;  /* 0x00016600ff0477ac */ /* 0x000ea20008000800 */
[----:B------:R-:W-:Y:S01]  /*46f0*/  UMOV UR21, 0x400 ;  /* 0x0000040000157882 */ /* 0x000fe20000000000 */
[----:B-1----:R-:W-:-:S02]  /*4700*/  UIMAD.WIDE.U32 UR6, UR32, UR28, URZ ;  /* 0x0000001c200672a5 */ /* 0x002fc4000f8e00ff */
[----:B---3--:R-:W-:Y:S02]  /*4710*/  UIMAD.WIDE.U32 UR8, UR27, UR31, URZ ;  /* 0x0000001f1b0872a5 */ /* 0x008fe4000f8e00ff */
[----:B------:R-:W-:Y:S02]  /*4720*/  ULEA UR21, UR45, UR21, 0x18 ;  /* 0x000000152d157291 */ /* 0x000fe4000f8ec0ff */
[----:B------:R-:W-:Y:S02]  /*4730*/  UPLOP3.LUT UP3, UPT, UPT, UPT, UPT, 0x40, 0x4 ;  /* 0x000000000004789c */ /* 0x000fe40003f6e870 */
[----:B------:R-:W-:Y:S01]  /*4740*/  UIADD3 UR33, UPT, UPT, UR21, 0x118, URZ ;  /* 0x0000011815217890 */ /* 0x000fe2000fffe0ff */
[----:B------:R-:W-:Y:S01]  /*4750*/  UMOV UR6, UR7 ;  /* 0x0000000700067c82 */ /* 0x000fe20008000000 */
[----:B------:R-:W-:Y:S01]  /*4760*/  UMOV UR34, UR9 ;  /* 0x0000000900227c82 */ /* 0x000fe20008000000 */
[----:B------:R-:W-:Y:S02]  /*4770*/  UISETP.GE.AND UP0, UPT, UR42, 0x1, UPT ;  /* 0x000000012a00788c */ /* 0x000fe4000bf06270 */
[----:B------:R-:W-:Y:S01]  /*4780*/  UISETP.NE.AND UP4, UPT, UR42, 0x1, UPT ;  /* 0x000000012a00788c */ /* 0x000fe2000bf85270 */
[----:B------:R-:W1:Y:S01]  /*4790*/  LDCU.64 UR22, c[0x0][0xb28] ;  /* 0x00016500ff1677ac */ /* 0x000e620008000a00 */
[----:B------:R-:W-:-:S02]  /*47a0*/  UISETP.NE.AND UP6, UPT, UR15, 0x1, UPT ;  /* 0x000000010f00788c */ /* 0x000fc4000bfc5270 */
[----:B------:R-:W-:Y:S02]  /*47b0*/  UISETP.NE.AND UP5, UPT, UR30, 0x1, UPT ;  /* 0x000000011e00788c */ /* 0x000fe4000bfa5270 */
[----:B------:R-:W-:Y:S02]  /*47c0*/  UIADD3 UR17, UPT, UPT, UR21, 0x110, URZ ;  /* 0x0000011015117890 */ /* 0x000fe4000fffe0ff */
[----:B------:R-:W-:Y:S02]  /*47d0*/  UPRMT UR33, UR45, 0x654, UR33 ;  /* 0x000006542d217896 */ /* 0x000fe40008000021 */
[----:B------:R-:W-:Y:S02]  /*47e0*/  USHF.R.U32.HI UR35, URZ, UR29, UR6 ;  /* 0x0000001dff237299 */ /* 0x000fe40008011606 */
[----:B--2---:R-:W-:Y:S02]  /*47f0*/  USHF.R.U32.HI UR34, URZ, UR38, UR34 ;  /* 0x00000026ff227299 */ /* 0x004fe40008011622 */
[----:B------:R-:W-:-:S11]  /*4800*/  UISETP.NE.AND UP2, UPT, UR4, 0x1, UPT ;  /* 0x000000010400788c */ /* 0x000fd6000bf45270 */
.L_x_97:
[C---:B------:R-:W-:Y:S02]  /*4810*/  LEA R12, R14.reuse, UR21, 0x3 ;  /* 0x000000150e0c7c11 */ /* 0x040fe4000f8e18ff */
[----:B------:R-:W-:Y:S02]  /*4820*/  SHF.L.U32 R0, R13, 0x1f, RZ ;  /* 0x0000001f0d007819 */ /* 0x000fe400000006ff */
[----:B------:R-:W-:Y:S02]  /*4830*/  LEA R8, R14, UR21, 0x4 ;  /* 0x000000150e087c11 */ /* 0x000fe4000f8e20ff */
[----:B--2---:R-:W2:Y:S02]  /*4840*/  SYNCS.PHASECHK.TRANS64.TRYWAIT P0, [R12+URZ+0x140], R0 ;  /* 0x000140000c0075a7 */ /* 0x004ea400080011ff */
[----:B--2---:R-:W-:Y:S05]  /*4850*/  @!P0 BRA `(.L_x_89) ;  /* 0x0000004000f48947 */ /* 0x004fea0003800000 */
.L_x_179:
[----:B------:R-:W3:Y:S01]  /*4860*/  LDS.128 R8, [R8+0x1d0] ;  /* 0x0001d00008087984 */ /* 0x000ee20000000c00 */
[----:B------:R-:W-:Y:S01]  /*4870*/  UISETP.GE.AND UP0, UPT, UR42, 0x1, UPT ;  /* 0x000000012a00788c */ /* 0x000fe2000bf06270 */
[----:B------:R-:W-:Y:S01]  /*4880*/  @!PT LDS RZ, [RZ] ;  /* 0x00000000fffff984 */ /* 0x000fe20000000800 */
[----:B------:R-:W-:Y:S01]  /*4890*/  @!PT LDS RZ, [RZ] ;  /* 0x00000000fffff984 */ /* 0x000fe20000000800 */
[----:B------:R-:W-:Y:S01]  /*48a0*/  @!PT LDS RZ, [RZ] ;  /* 0x00000000fffff984 */ /* 0x000fe20000000800 */
[----:B------:R-:W-:Y:S01]  /*48b0*/  @!PT LDS RZ, [RZ] ;  /* 0x00000000fffff984 */ /* 0x000fe20000000800 */
[----:B------:R1:W-:Y:S06]  /*48c0*/  MEMBAR.ALL.CTA ;  /* 0x0000000000007992 */ /* 0x0003ec0000008000 */
[----:B-1----:R-:W1:Y:S01]  /*48d0*/  FENCE.VIEW.ASYNC.S ;  /* 0x00000000000073c6 */ /* 0x002e620000000000 */
[----:B---3--:R-:W-:Y:S11]  /*48e0*/  LOP3.LUT P0, RZ, R10, 0x1, RZ, 0xc0, !PT ;  /* 0x000000010aff7812 */ /* 0x008ff6000780c0ff */
[----:B------:R-:W-:Y:S02]  /*48f0*/  @!UPT UIADD3 URZ, UPT, UPT, URZ, URZ, URZ ;  /* 0x000000fffffff290 */ /* 0x000fe4000fffe0ff */
[----:B-1----:R-:W-:Y:S01]  /*4900*/  VOTEU.ANY UP1, P0 ;  /* 0x0000000000ff7886 */ /* 0x002fe20000020100 */
[----:B------:R-:W-:Y:S11]  /*4910*/  PLOP3.LUT P0, PT, PT, PT, UP1, 0x80, 0x8 ;  /* 0x000000000008781c */ /* 0x000ff60003f0f018 */
[----:B------:R-:W-:Y:S02]  /*4920*/  @!UPT UIADD3 URZ, UPT, UPT, URZ, URZ, URZ ;  /* 0x000000fffffff290 */ /* 0x000fe4000fffe0ff */
[----:B--2---:R-:W-:Y:S02]  /*4930*/  @P0 SHF.R.U32.HI R0, RZ, 0x10, R9 ;  /* 0x00000010ff000819 */ /* 0x004fe40000011609 */
[----:B------:R-:W-:Y:S02]  /*4940*/  @P0 MOV R6, R8 ;  /* 0x0000000800060202 */ /* 0x000fe40000000f00 */
[----:B------:R-:W-:Y:S01]  /*4950*/  @P0 R2UR UR4, R0 ;  /* 0x00000000000402ca */ /* 0x000fe200000e0000 */
[----:B------:R-:W-:Y:S01]  /*4960*/  VIADD R0, R12, 0x150 ;  /* 0x000001500c007836 */ /* 0x000fe20000000000 */
[----:B------:R-:W-:Y:S02]  /*4970*/  @P0 LOP3.LUT R8, R9, 0xffff, RZ, 0xc0, !PT ;  /* 0x0000ffff09080812 */ /* 0x000fe400078ec0ff */
[----:B------:R-:W-:Y:S02]  /*4980*/  @P0 R2UR UR6, R6 ;  /* 0x00000000060602ca */ /* 0x000fe400000e0000 */
[----:B------:R-:W-:Y:S02]  /*4990*/  PRMT R0, RZ, 0x654, R0 ;  /* 0x00000654ff007816 */ /* 0x000fe40000000000 */
[----:B------:R-:W-:Y:S02]  /*49a0*/  @P0 R2UR UR5, R8 ;  /* 0x00000000080502ca */ /* 0x000fe400000e0000 */
[----:B------:R1:W-:Y:S03]  /*49b0*/  SYNCS.ARRIVE.TRANS64.RED.A1T0 RZ, [R0+URZ], RZ ;  /* 0x000000ff00ff79a7 */ /* 0x0003e600081004ff */
[----:B------:R-:W-:Y:S04]  /*49c0*/  @UP1 UMOV UR26, UR4 ;  /* 0x00000004001a1c82 */ /* 0x000fe80008000000 */
[----:B------:R-:W-:Y:S04]  /*49d0*/  @UP1 UMOV UR14, UR6 ;  /* 0x00000006000e1c82 */ /* 0x000fe80008000000 */
[----:B------:R-:W-:Y:S01]  /*49e0*/  @UP1 UMOV UR13, UR5 ;  /* 0x00000005000d1c82 */ /* 0x000fe20008000000 */
[----:B------:R-:W-:Y:S05]  /*49f0*/  BRA.U !UP0, `(.L_x_90) ;  /* 0x0000000108a47547 */ /* 0x000fea000b800000 */
[----:B------:R-:W-:Y:S02]  /*4a00*/  UIMAD.WIDE.U32 UR8, UR13, UR31, URZ ;  /* 0x0000001f0d0872a5 */ /* 0x000fe4000f8e00ff */
[----:B------:R-:W-:Y:S02]  /*4a10*/  UIMAD.WIDE.U32 UR10, UR14, UR28, URZ ;  /* 0x0000001c0e0a72a5 */ /* 0x000fe4000f8e00ff */
[----:B------:R-:W-:Y:S02]  /*4a20*/  USEL UR4, UR27, UR34, !UP5 ;  /* 0x000000221b047287 */ /* 0x000fe4000e800000 */
[----:B------:R-:W-:Y:S02]  /*4a30*/  USEL UR7, UR32, UR35, !UP6 ;  /* 0x0000002320077287 */ /* 0x000fe4000f000000 */
[----:B------:R-:W-:Y:S02]  /*4a40*/  UIMAD.WIDE.U32 UR18, UR4, UR22, URZ ;  /* 0x00000016041272a5 */ /* 0x000fe4000f8e00ff */
[----:B------:R-:W-:Y:S01]  /*4a50*/  UIMAD.WIDE.U32 UR24, UR7, UR22, URZ ;  /* 0x00000016071872a5 */ /* 0x000fe2000f8e00ff */
[----:B------:R-:W-:Y:S02]  /*4a60*/  UMOV UR5, UR9 ;  /* 0x0000000900057c82 */ /* 0x000fe40008000000 */
[----:B------:R-:W-:Y:S03]  /*4a70*/  USHF.R.U32.HI UR6, URZ, UR38, UR5 ;  /* 0x00000026ff067299 */ /* 0x000fe60008011605 */
[----:B------:R-:W-:Y:S01]  /*4a80*/  UMOV UR5, UR11 ;  /* 0x0000000b00057c82 */ /* 0x000fe20008000000 */
[----:B------:R-:W-:Y:S02]  /*4a90*/  USEL UR6, UR13, UR6, !UP5 ;  /* 0x000000060d067287 */ /* 0x000fe4000e800000 */
[----:B------:R-:W-:Y:S02]  /*4aa0*/  USHF.R.U32.HI UR8, URZ, UR29, UR5 ;  /* 0x0000001dff087299 */ /* 0x000fe40008011605 */
[----:B------:R-:W-:Y:S01]  /*4ab0*/  UIMAD.WIDE.U32 UR10, UR6, UR22, URZ ;  /* 0x00000016060a72a5 */ /* 0x000fe2000f8e00ff */
[----:B------:R-:W-:Y:S02]  /*4ac0*/  UMOV UR5, UR19 ;  /* 0x0000001300057c82 */ /* 0x000fe40008000000 */
[----:B------:R-:W-:Y:S03]  /*4ad0*/  @UP4 USHF.R.U32.HI UR4, URZ, UR23, UR5 ;  /* 0x00000017ff044299 */ /* 0x000fe60008011605 */
[----:B------:R-:W-:Y:S01]  /*4ae0*/  UMOV UR5, UR25 ;  /* 0x0000001900057c82 */ /* 0x000fe20008000000 */
[----:B------:R-:W-:Y:S02]  /*4af0*/  UIMAD UR4, UR42, UR4, URZ ;  /* 0x000000042a0472a4 */ /* 0x000fe4000f8e02ff */
[----:B------:R-:W-:Y:S02]  /*4b00*/  @UP4 USHF.R.U32.HI UR7, URZ, UR23, UR5 ;  /* 0x00000017ff074299 */ /* 0x000fe40008011605 */
[----:B------:R-:W-:Y:S02]  /*4b10*/  USEL UR5, UR14, UR8, !UP6 ;  /* 0x000000080e057287 */ /* 0x000fe4000f000000 */
[----:B------:R-:W-:Y:S02]  /*4b20*/  UIMAD UR8, UR42, UR7, URZ ;  /* 0x000000072a0872a4 */ /* 0x000fe4000f8e02ff */
[----:B------:R-:W-:Y:S03]  /*4b30*/  UISETP.GE.AND UP0, UPT, UR6, UR4, UPT ;  /* 0x000000040600728c */ /* 0x000fe6000bf06270 */
[----:B------:R-:W-:Y:S01]  /*4b40*/  UMOV UR4, UR11 ;  /* 0x0000000b00047c82 */ /* 0x000fe20008000000 */
[----:B------:R-:W-:Y:S02]  /*4b50*/  UISETP.GE.OR UP0, UPT, UR5, UR8, UP0 ;  /* 0x000000080500728c */ /* 0x000fe40008706670 */
[----:B------:R-:W-:Y:S02]  /*4b60*/  USHF.R.U32.HI UR4, URZ, UR23, UR4 ;  /* 0x00000017ff047299 */ /* 0x000fe40008011604 */
[----:B------:R-:W-:Y:S02]  /*4b70*/  UIMAD.WIDE.U32 UR8, UR5, UR22, URZ ;  /* 0x00000016050872a5 */ /* 0x000fe4000f8e00ff */
[----:B------:R-:W-:Y:S04]  /*4b80*/  USEL UR10, UR6, UR4, !UP4 ;  /* 0x00000004060a7287 */ /* 0x000fe8000e000000 */
[----:B------:R-:W-:Y:S01]  /*4b90*/  UIADD3 UR11, UPT, UPT, -UR10, URZ, URZ ;  /* 0x000000ff0a0b7290 */ /* 0x000fe2000fffe1ff */
[----:B------:R-:W-:Y:S02]  /*4ba0*/  @!UP0 UMOV UR4, UR9 ;  /* 0x0000000900048c82 */ /* 0x000fe40008000000 */
[----:B------:R-:W-:Y:S02]  /*4bb0*/  @!UP0 USHF.R.U32.HI UR4, URZ, UR23, UR4 ;  /* 0x00000017ff048299 */ /* 0x000fe40008011604 */
[----:B------:R-:W-:Y:S02]  /*4bc0*/  UIMAD UR8, UR42, UR11, UR6 ;  /* 0x0000000b2a0872a4 */ /* 0x000fe4000f8e0206 */
[----:B------:R-:W-:Y:S04]  /*4bd0*/  @!UP0 USEL UR4, UR5, UR4, !UP4 ;  /* 0x0000000405048287 */ /* 0x000fe8000e000000 */
[----:B------:R-:W-:Y:S02]  /*4be0*/  @!UP0 UIMAD UR8, UR7, UR8, UR4 ;  /* 0x00000008070882a4 */ /* 0x000fe4000f8e0204 */
[----:B------:R-:W-:Y:S02]  /*4bf0*/  @!UP0 UIADD3 UR9, UPT, UPT, UR10, -UR4, URZ ;  /* 0x800000040a098290 */ /* 0x000fe4000fffe0ff */
[----:B------:R-:W-:Y:S02]  /*4c00*/  UIADD3 UR4, UPT, UPT, -UR5, URZ, URZ ;  /* 0x000000ff05047290 */ /* 0x000fe4000fffe1ff */
[----:B------:R-:W-:Y:S02]  /*4c10*/  UIADD3 UR7, UPT, UPT, -UR6, URZ, URZ ;  /* 0x000000ff06077290 */ /* 0x000fe4000fffe1ff */
[----:B------:R-:W-:Y:S02]  /*4c20*/  @!UP0 UIMAD UR6, UR9, UR42, UR5 ;  /* 0x0000002a090682a4 */ /* 0x000fe4000f8e0205 */
[----:B------:R-:W-:Y:S02]  /*4c30*/  UIMAD UR14, UR15, UR4, UR14 ;  /* 0x000000040f0e72a4 */ /* 0x000fe4000f8e020e */
[----:B------:R-:W-:Y:S01]  /*4c40*/  UIMAD UR13, UR30, UR7, UR13 ;  /* 0x000000071e0d72a4 */ /* 0x000fe2000f8e020d */
[----:B------:R-:W-:Y:S02]  /*4c50*/  @!UP0 UMOV UR5, UR8 ;  /* 0x0000000800058c82 */ /* 0x000fe40008000000 */
[----:B------:R-:W-:Y:S02]  /*4c60*/  UIMAD UR14, UR5, UR15, UR14 ;  /* 0x0000000f050e72a4 */ /* 0x000fe4000f8e020e */
[----:B------:R-:W-:Y:S11]  /*4c70*/  UIMAD UR13, UR6, UR30, UR13 ;  /* 0x0000001e060d72a4 */ /* 0x000ff6000f8e020d */
[----:B------:R-:W-:Y:S01]  /*4c80*/  @!UPT UIADD3 URZ, UPT, UPT, URZ, URZ, URZ ;  /* 0x000000fffffff290 */ /* 0x000fe2000fffe0ff */
.L_x_90:
[----:B------:R-:W2:Y:S01]  /*4c90*/  @!UP2 LDCU.128 UR8, c[0x0][0xb10] ;  /* 0x00016200ff08a7ac */ /* 0x000ea20008000c00 */
[C---:B----4-:R-:W-:Y:S02]  /*4ca0*/  ISETP.NE.U32.AND P1, PT, R4.reuse, RZ, PT ;  /* 0x000000ff0400720c */ /* 0x050fe40003f25070 */
[----:B------:R-:W-:Y:S02]  /*4cb0*/  ISETP.NE.U32.AND P0, PT, R4, RZ, PT ;  /* 0x000000ff0400720c */ /* 0x000fe40003f05070 */
[C---:B------:R-:W-:Y:S02]  /*4cc0*/  ISETP.NE.AND.EX P1, PT, R5.reuse, RZ, PT, P1 ;  /* 0x000000ff0500720c */ /* 0x040fe40003f25310 */
[----:B------:R-:W-:Y:S01]  /*4cd0*/  ISETP.NE.AND.EX P0, PT, R5, RZ, PT, P0 ;  /* 0x000000ff0500720c */ /* 0x000fe20003f05300 */
[----:B------:R-:W3:Y:S01]  /*4ce0*/  @!UP2 LDCU UR5, c[0x0][0xb0c] ;  /* 0x00016180ff05a7ac */ /* 0x000ee20008000800 */
[----:B------:R-:W-:Y:S01]  /*4cf0*/  SHF.L.U32 R9, R15, 0x1f, RZ ;  /* 0x0000001f0f097819 */ /* 0x000fe200000006ff */
[----:B------:R-:W-:Y:S02]  /*4d00*/  USHF.L.U32 UR19, UR16, 0x6, URZ ;  /* 0x0000000610137899 */ /* 0x000fe400080006ff */
[----:B------:R-:W-:Y:S02]  /*4d10*/  USHF.L.U32 UR18, UR20, 0x7, URZ ;  /* 0x0000000714127899 */ /* 0x000fe400080006ff */
[----:B--2---:R-:W-:Y:S07]  /*4d20*/  UIMAD.WIDE.U32 UR6, UR14, UR8, URZ ;  /* 0x000000080e0672a5 */ /* 0x004fee000f8e00ff */
[----:B------:R-:W-:Y:S01]  /*4d30*/  @!UP2 UMOV UR4, UR7 ;  /* 0x000000070004ac82 */ /* 0x000fe20008000000 */
[----:B---3--:R-:W-:Y:S02]  /*4d40*/  @!UP2 UISETP.NE.AND UP0, UPT, UR5, 0x1, UPT ;  /* 0x000000010500a88c */ /* 0x008fe4000bf05270 */
[----:B------:R-:W-:Y:S02]  /*4d50*/  @!UP2 USHF.R.U32.HI UR4, URZ, UR9, UR4 ;  /* 0x00000009ff04a299 */ /* 0x000fe40008011604 */
[----:B------:R-:W-:Y:S02]  /*4d60*/  UIMAD.WIDE.U32 UR6, UR13, UR11, URZ ;  /* 0x0000000b0d0672a5 */ /* 0x000fe4000f8e00ff */
[----:B------:R-:W-:Y:S02]  /*4d70*/  @!UP2 USEL UR8, UR14, UR4, !UP0 ;  /* 0x000000040e08a287 */ /* 0x000fe4000c000000 */
[----:B------:R-:W-:Y:S03]  /*4d80*/  @!UP2 UISETP.NE.AND UP0, UPT, UR10, 0x1, UPT ;  /* 0x000000010a00a88c */ /* 0x000fe6000bf05270 */
[----:B------:R-:W-:Y:S02]  /*4d90*/  @!UP2 UMOV UR6, UR7 ;  /* 0x000000070006ac82 */ /* 0x000fe40008000000 */
[----:B------:R-:W2:Y:S02]  /*4da0*/  @!UP2 LDCU UR4, c[0x0][0xb20] ;  /* 0x00016400ff04a7ac */ /* 0x000ea40008000800 */
[----:B--2---:R-:W-:Y:S04]  /*4db0*/  @!UP2 USHF.R.U32.HI UR6, URZ, UR4, UR6 ;  /* 0x00000004ff06a299 */ /* 0x004fe80008011606 */
[----:B------:R-:W-:Y:S04]  /*4dc0*/  @!UP2 USEL UR6, UR13, UR6, !UP0 ;  /* 0x000000060d06a287 */ /* 0x000fe8000c000000 */
[----:B------:R-:W-:Y:S02]  /*4dd0*/  @!UP2 UIADD3 UR4, UPT, UPT, -UR8, UR6, URZ ;  /* 0x000000060804a290 */ /* 0x000fe4000fffe1ff */
[----:B------:R-:W-:Y:S02]  /*4de0*/  @!UP2 UIADD3 UR6, UPT, UPT, UR8, -UR6, URZ ;  /* 0x800000060806a290 */ /* 0x000fe4000fffe0ff */
[----:B------:R-:W-:Y:S02]  /*4df0*/  @!UP2 UIMAD UR14, UR4, UR5, UR14 ;  /* 0x00000005040ea2a4 */ /* 0x000fe4000f8e020e */
[----:B------:R-:W-:Y:S01]  /*4e00*/  @!UP2 UIMAD UR13, UR6, UR10, UR13 ;  /* 0x0000000a060da2a4 */ /* 0x000fe2000f8e020d */
[----:B------:R-:W-:Y:S11]  /*4e10*/  BRA.U UP3, `(.L_x_91) ;  /* 0x0000000103107547 */ /* 0x000ff6000b800000 */
[----:B------:R-:W-:Y:S04]  /*4e20*/  MOV R6, UR37 ;  /* 0x0000002500067c02 */ /* 0x000fe80008000f00 */
[----:B------:R-:W-:Y:S04]  /*4e30*/  SHF.L.U32 R6, R6, 0x1f, RZ ;  /* 0x0000001f06067819 */ /* 0x000fe800000006ff */
[----:B------:R-:W2:Y:S02]  /*4e40*/  SYNCS.PHASECHK.TRANS64.TRYWAIT P2, [UR21+0x138], R6 ;  /* 0x00013806ff0075a7 */ /* 0x000ea40008041115 */
[----:B--2---:R-:W-:Y:S05]  /*4e50*/  @!P2 BRA `(.L_x_92) ;  /* 0x0000003c0088a947 */ /* 0x004fea0003800000 */
.L_x_91:
[----:B------:R-:W-:Y:S05]  /*4e60*/  @!P1 BRA `(.L_x_93) ;  /* 0x0000000000309947 */ /* 0x000fea0003800000 */
[----:B------:R-:W-:Y:S01]  /*4e70*/  ISETP.NE.U32.AND P1, PT, R2, RZ, PT ;  /* 0x000000ff0200720c */ /* 0x000fe20003f25070 */
[----:B------:R-:W2:Y:S01]  /*4e80*/  LDCU.64 UR4, c[0x0][0x358] ;  /* 0x00006b00ff0477ac */ /* 0x000ea20008000a00 */
[----:B------:R-:W-:Y:S02]  /*4e90*/  IMAD.MOV.U32 R74, RZ, RZ, 0x1 ;  /* 0x00000001ff4a7424 */ /* 0x000fe400078e00ff */
[----:B------:R-:W-:Y:S11]  /*4ea0*/  ISETP.NE.AND.EX P1, PT, R3, RZ, PT, P1 ;  /* 0x000000ff0300720c */ /* 0x000ff60003f25310 */
[----:B------:R-:W-:Y:S02]  /*4eb0*/  @!UPT UIADD3 URZ, UPT, UPT, URZ, URZ, URZ ;  /* 0x000000fffffff290 */ /* 0x000fe4000fffe0ff */
[----:B------:R-:W3:Y:S01]  /*4ec0*/  @P1 LDC.64 R10, c[0x0][0x888] ;  /* 0x00022200ff0a1b82 */ /* 0x000ee20000000a00 */
[----:B-1----:R-:W-:Y:S04]  /*4ed0*/  @P1 IMAD R0, R4, UR36, RZ ;  /* 0x0000002404001c24 */ /* 0x002fe8000f8e02ff */
[----:B---3--:R-:W-:Y:S04]  /*4ee0*/  @P1 IMAD.WIDE R10, R0, 0x4, R10 ;  /* 0x00000004000a1825 */ /* 0x008fe800078e020a */
[----:B------:R-:W-:Y:S01]  /*4ef0*/  HFMA2 R0, -RZ, RZ, 0, 5.9604644775390625e-08 ;  /* 0x00000001ff007431 */ /* 0x000fe200000001ff */
[----:B--2--5:R2:W5:Y:S04]  /*4f00*/  @P1 LDG.E R40, desc[UR4][R10.64] ;  /* 0x000000040a281981 */ /* 0x024568000c1e1900 */
[----:B------:R-:W-:Y:S01]  /*4f10*/  @!P1 PRMT R74, R0, 0x7610, R74 ;  /* 0x00007610004a9816 */ /* 0x000fe2000000004a */
[----:B--2---:R-:W3:Y:S06]  /*4f20*/  @!P1 LDC R40, c[0x0][0x880] ;  /* 0x00022000ff289b82 */ /* 0x004eec0000000800 */
.L_x_93:
[----:B---3-5:R-:W-:Y:S01]  /*4f30*/  @!P0 ISETP.EQ.AND P1, PT, R40, RZ, PT ;  /* 0x000000ff2800820c */ /* 0x028fe20003f22270 */
[----:B------:R-:W-:Y:S01]  /*4f40*/  @!UPT UIADD3 URZ, UPT, UPT, URZ, URZ, URZ ;  /* 0x000000fffffff290 */ /* 0x000fe2000fffe0ff */
[----:B------:R-:W-:Y:S11]  /*4f50*/  @!P0 BRA `(.L_x_94) ;  /* 0x0000000000188947 */ /* 0x000ff60003800000 */
[----:B------:R-:W-:Y:S02]  /*4f60*/  LOP3.LUT P0, RZ, R74, 0xff, RZ, 0xc0, !PT ;  /* 0x000000ff4aff7812 */ /* 0x000fe4000780c0ff */
[----:B------:R-:W-:Y:S04]  /*4f70*/  ISETP.NE.U32.AND P1, PT, R2, RZ, PT ;  /* 0x000000ff0200720c */ /* 0x000fe80003f25070 */
[----:B------:R-:W-:Y:S04]  /*4f80*/  ISETP.NE.AND.EX P1, PT, R3, RZ, PT, P1 ;  /* 0x000000ff0300720c */ /* 0x000fe80003f25310 */
[----:B------:R-:W-:Y:S03]  /*4f90*/  PLOP3.LUT P1, PT, P1, PT, PT, 0x8, 0x80 ;  /* 0x000000000080781c */ /* 0x000fe60000f2e170 */
[----:B------:R-:W-:Y:S11]  /*4fa0*/  @P0 ISETP.EQ.AND P1, PT, R40, RZ, PT ;  /* 0x000000ff2800020c */ /* 0x000ff60003f22270 */
[----:B------:R-:W-:Y:S02]  /*4fb0*/  @!UPT UIADD3 URZ, UPT, UPT, URZ, URZ, URZ ;  /* 0x000000fffffff290 */ /* 0x000fe4000fffe0ff */
.L_x_94:
[----:B------:R-:W2:Y:S01]  /*4fc0*/  SYNCS.PHASECHK.TRANS64.TRYWAIT P2, [UR21+0x120], R9 ;  /* 0x00012009ff0075a7 */ /* 0x000ea20008041115 */
[----:B------:R-:W-:Y:S04]  /*4fd0*/  ELECT P0, URZ, PT ;  /* 0x0000000000ff782f */ /* 0x000fe80003800000 */
[----:B------:R-:W-:Y:S11]  /*4fe0*/  PLOP3.LUT P1, PT, P1, P0, PT, 0xf2, 0x2f ;  /* 0x00000000002f781c */ /* 0x000ff60000f21e72 */
[----:B------:R-:W-:Y:S02]  /*4ff0*/  @!UPT UIADD3 URZ, UPT, UPT, URZ, URZ, URZ ;  /* 0x000000fffffff290 */ /* 0x000fe4000fffe0ff */
[----:B------:R-:W-:Y:S05]  /*5000*/  @!P1 IADD3 R8, P0, PT, R16, 0x580, RZ ;  /* 0x0000058010089810 */ /* 0x000fea0007f1e0ff */
[----:B-1----:R-:W-:Y:S01]  /*5010*/  @!P1 IMAD.X R6, RZ, RZ, R17, P0 ;  /* 0x000000ffff069224 */ /* 0x002fe200000e0611 */
[----:B--2---:R-:W-:Y:S07]  /*5020*/  @!P2 BRA `(.L_x_95) ;  /* 0x0000003c002ca947 */ /* 0x004fee0003800000 */
.L_x_182:
[----:B------:R-:W-:Y:S01]  /*5030*/  @!P1 R2UR UR5, R8 ;  /* 0x00000000080592ca */ /* 0x000fe200000e0000 */
[----:B------:R-:W-:Y:S01]  /*5040*/  VOTEU.ALL UP0, P1 ;  /* 0x0000000000ff7886 */ /* 0x000fe20000800000 */
[----:B------:R-:W-:Y:S01]  /*5050*/  @!P1 R2UR UR4, R6 ;  /* 0x00000000060492ca */ /* 0x000fe200000e0000 */
[----:B-1----:R-:W-:Y:S01]  /*5060*/  @!P1 IMAD.MOV.U32 R0, RZ, RZ, 0x1000 ;  /* 0x00001000ff009424 */ /* 0x002fe200078e00ff */
[----:B------:R-:W-:Y:S01]  /*5070*/  UMOV UR8, 0x0 ;  /* 0x0000000000087882 */ /* 0x000fe20000000000 */
[----:B------:R-:W-:Y:S01]  /*5080*/  UMOV UR9, 0x10000000 ;  /* 0x1000000000097882 */ /* 0x000fe20000000000 */
[----:B------:R-:W-:Y:S01]  /*5090*/  @!UP0 UIADD3 UR16, UPT, UPT, UR21, 0x200, URZ ;  /* 0x0000020015108890 */ /* 0x000fe2000fffe0ff */
[----:B------:R-:W-:Y:S01]  /*50a0*/  VIADD R14, R14, 0x1 ;  /* 0x000000010e0e7836 */ /* 0x000fe20000000000 */
[----:B------:R-:W-:Y:S01]  /*50b0*/  VOTEU.ALL UP0, P1 ;  /* 0x0000000000ff7886 */ /* 0x000fe20000800000 */
[----:B------:R-:W-:Y:S01]  /*50c0*/  UMOV UR20, UR36 ;  /* 0x0000002400147c82 */ /* 0x000fe20008000000 */
[----:B------:R-:W-:Y:S03]  /*50d0*/  UPRMT UR6, UR45, 0x654, UR17 ;  /* 0x000006542d067896 */ /* 0x000fe60008000011 */
[----:B------:R-:W-:Y:S02]  /*50e0*/  IMAD.U32 R10, RZ, RZ, UR5 ;  /* 0x00000005ff0a7e24 */ /* 0x000fe4000f8e00ff */
[----:B------:R-:W-:Y:S03]  /*50f0*/  IMAD.U32 R11, RZ, RZ, UR4 ;  /* 0x00000004ff0b7e24 */ /* 0x000fe6000f8e00ff */
[----:B------:R-:W-:Y:S02]  /*5100*/  @!P1 R2UR UR4, R10 ;  /* 0x000000000a0492ca */ /* 0x000fe400000e0000 */
[----:B------:R-:W-:Y:S11]  /*5110*/  @!P1 R2UR UR5, R11 ;  /* 0x000000000b0592ca */ /* 0x000ff600000e0000 */
[----:B------:R-:W-:Y:S02]  /*5120*/  @!UPT UIADD3 URZ, UPT, UPT, URZ, URZ, URZ ;  /* 0x000000fffffff290 */ /* 0x000fe4000fffe0ff */
[----:B------:R1:W-:Y:S01]  /*5130*/  @!UP0 UTMALDG.3D [UR16], [UR4], desc[UR8] ;  /* 0x00000810040085b4 */ /* 0x0003e20008011000 */
[----:B------:R1:W-:Y:S01]  /*5140*/  @!P1 SYNCS.ARRIVE.TRANS64.RED.A0TR RZ, [UR21+0x110], R0 ;  /* 0x00011000ffff99a7 */ /* 0x0003e20008300415 */
[----:B------:R-:W-:Y:S01]  /*5150*/  SYNCS.ARRIVE.TRANS64.RED.A1T0 RZ, [UR6], RZ ;  /* 0x000000ffffff79a7 */ /* 0x000fe20008100406 */
[----:B------:R-:W2:Y:S02]  /*5160*/  SYNCS.PHASECHK.TRANS64.TRYWAIT P0, [UR21+0x128], R9 ;  /* 0x00012809ff0075a7 */ /* 0x000ea40008001115 */
[----:B-12---:R-:W-:Y:S05]  /*5170*/  @!P0 BRA `(.L_x_96) ;  /* 0x0000003800f08947 */ /* 0x006fea0003800000 */
.L_x_184:
[----:B------:R-:W-:Y:S01]  /*5180*/  @!P1 IADD3 R6, P0, PT, R16, 0x580, RZ ;  /* 0x0000058010069810 */ /* 0x000fe20007f1e0ff */
[----:B------:R-:W-:Y:S01]  /*5190*/  VOTEU.ALL UP0, P1 ;  /* 0x0000000000ff7886 */ /* 0x000fe20000800000 */
[----:B------:R-:W-:Y:S01]  /*51a0*/  UMOV UR6, 0x0 ;  /* 0x0000000000067882 */ /* 0x000fe20000000000 */
[----:B------:R-:W-:Y:S01]  /*51b0*/  UMOV UR7, 0x10000000 ;  /* 0x1000000000077882 */ /* 0x000fe20000000000 */
[----:B------:R-:W-:Y:S01]  /*51c0*/  @!P1 R2UR UR5, R6 ;  /* 0x00000000060592ca */ /* 0x000fe200000e0000 */
[----:B-1----:R-:W-:Y:S01]  /*51d0*/  @!P1 IMAD.X R0, RZ, RZ, R17, P0 ;  /* 0x000000ffff009224 */ /* 0x002fe200000e0611 */
[----:B------:R-:W-:Y:S01]  /*51e0*/  @!UP0 UIADD3 UR10, UPT, UPT, UR18, 0x40, URZ ;  /* 0x00000040120a8890 */ /* 0x000fe2000fffe0ff */
[----:B------:R-:W-:Y:S01]  /*51f0*/  R2UR UR16, R76 ;  /* 0x000000004c1072ca */ /* 0x000fe200000e0000 */
[----:B------:R-:W-:Y:S01]  /*5200*/  @!UP0 UIADD3 UR8, UPT, UPT, UR21, 0x1200, URZ ;  /* 0x0000120015088890 */ /* 0x000fe2000fffe0ff */
[----:B------:R-:W-:Y:S01]  /*5210*/  ISETP.NE.AND P0, PT, R14, 0x2, PT ;  /* 0x000000020e00780c */ /* 0x000fe20003f05270 */
[----:B------:R-:W-:Y:S01]  /*5220*/  @!UP0 UIADD3 UR9, UPT, UPT, UR21, 0x118, URZ ;  /* 0x0000011815098890 */ /* 0x000fe2000fffe0ff */
[----:B------:R-:W-:Y:S01]  /*5230*/  @!P1 R2UR UR4, R0 ;  /* 0x00000000000492ca */ /* 0x000fe200000e0000 */
[----:B------:R-:W-:Y:S01]  /*5240*/  VOTEU.ALL UP0, P1 ;  /* 0x0000000000ff7886 */ /* 0x000fe20000800000 */
[----:B------:R-:W-:Y:S01]  /*5250*/  UMOV UR11, UR19 ;  /* 0x00000013000b7c82 */ /* 0x000fe20008000000 */
[----:B------:R-:W-:Y:S01]  /*5260*/  UMOV UR12, UR36 ;  /* 0x00000024000c7c82 */ /* 0x000fe20008000000 */
[----:B------:R-:W-:Y:S01]  /*5270*/  SEL R0, RZ, 0x1, P0 ;  /* 0x00000001ff007807 */ /* 0x000fe20000000000 */
[----:B------:R-:W-:Y:S01]  /*5280*/  UIADD3 UR20, UPT, UPT, UR13, UR63, URZ ;  /* 0x0000003f0d147290 */ /* 0x000fe2000fffe0ff */
[----:B------:R-:W-:Y:S01]  /*5290*/  IMAD.U32 R8, RZ, RZ, UR5 ;  /* 0x00000005ff087e24 */ /* 0x000fe2000f8e00ff */
[----:B------:R-:W-:Y:S01]  /*52a0*/  LOP3.LUT R15, R15, 0x1, RZ, 0x3c, !PT ;  /* 0x000000010f0f7812 */ /* 0x000fe200078e3cff */
[----:B------:R-:W-:Y:S01]  /*52b0*/  UPLOP3.LUT UP3, UPT, UPT, UPT, UPT, 0x80, 0x8 ;  /* 0x000000000008789c */ /* 0x000fe20003f6f070 */
[----:B------:R-:W-:Y:S01]  /*52c0*/  LOP3.LUT R13, R13, R0, RZ, 0x3c, !PT ;  /* 0x000000000d0d7212 */ /* 0x000fe200078e3cff */
[----:B------:R-:W-:Y:S01]  /*52d0*/  UIADD3 UR16, UPT, UPT, UR14, UR16, URZ ;  /* 0x000000100e107290 */ /* 0x000fe2000fffe0ff */
[----:B------:R-:W-:Y:S01]  /*52e0*/  SEL R14, R14, RZ, P0 ;  /* 0x000000ff0e0e7207 */ /* 0x000fe20000000000 */
[----:B------:R-:W-:Y:S01]  /*52f0*/  UMOV UR36, UR26 ;  /* 0x0000001a00247c82 */ /* 0x000fe20008000000 */
[----:B------:R-:W-:Y:S01]  /*5300*/  IMAD.U32 R9, RZ, RZ, UR4 ;  /* 0x00000004ff097e24 */ /* 0x000fe2000f8e00ff */
[----:B------:R-:W-:Y:S04]  /*5310*/  @!P1 R2UR UR4, R8 ;  /* 0x00000000080492ca */ /* 0x000fe800000e0000 */
[----:B------:R-:W-:Y:S11]  /*5320*/  @!P1 R2UR UR5, R9 ;  /* 0x00000000090592ca */ /* 0x000ff600000e0000 */
[----:B------:R-:W-:Y:S02]  /*5330*/  @!UPT UIADD3 URZ, UPT, UPT, URZ, URZ, URZ ;  /* 0x000000fffffff290 */ /* 0x000fe4000fffe0ff */
[----:B------:R2:W-:Y:S01]  /*5340*/  @!UP0 UTMALDG.3D [UR8], [UR4], desc[UR6] ;  /* 0x00000608040085b4 */ /* 0x0005e20008011000 */
[----:B------:R2:W-:Y:S01]  /*5350*/  @!P1 SYNCS.ARRIVE.TRANS64.RED.A0TR RZ, [UR21+0x118], R7 ;  /* 0x00011807ffff99a7 */ /* 0x0005e20008300415 */
[----:B------:R-:W-:Y:S01]  /*5360*/  SYNCS.ARRIVE.TRANS64.RED.A1T0 RZ, [UR33], RZ ;  /* 0x000000ffffff79a7 */ /* 0x000fe20008100421 */
[----:B------:R-:W-:Y:S05]  /*5370*/  BRA.U UP1, `(.L_x_97) ;  /* 0xfffffff501247547 */ /* 0x000fea000b83ffff */
[----:B------:R-:W-:-:S04]  /*5380*/  SHF.L.U32 R2, R15, 0x1f, RZ ;  /* 0x0000001f0f027819 */ /* 0x000fc800000006ff */
[----:B------:R-:W1:Y:S02]  /*5390*/  SYNCS.PHASECHK.TRANS64.TRYWAIT P0, [UR21+0x120], R2 ;  /* 0x00012002ff0075a7 */ /* 0x000e640008001115 */
[----:B-1----:R-:W-:Y:S05]  /*53a0*/  @!P0 BRA `(.L_x_98) ;  /* 0x00000038007c8947 */ /* 0x002fea0003800000 */
.L_x_186:
[----:B-1----:R-:W-:-:S07]  /*53b0*/  MOV R0, UR21 ;  /* 0x0000001500007c02 */ /* 0x002fce0008000f00 */
.L_x_99:
[----:B-1----:R-:W-:-:S04]  /*53c0*/  SHF.L.U32 R2, R15, 0x1f, RZ ;  /* 0x0000001f0f027819 */ /* 0x002fc800000006ff */
[----:B------:R1:W3:Y:S03]  /*53d0*/  SYNCS.PHASECHK.TRANS64.TRYWAIT P0, [R0+URZ+0x128], R2 ;  /* 0x00012802000075a7 */ /* 0x0002e600080011ff */
[----:B---3--:R-:W-:Y:S05]  /*53e0*/  @!P0 NANOSLEEP.SYNCS 0x989680 ;  /* 0x009896800000895d */ /* 0x008fea0003900000 */
[----:B------:R-:W3:Y:S02]  /*53f0*/  @!P0 SYNCS.PHASECHK.TRANS64 P0, [R0+URZ+0x128], R2 ;  /* 0x00012802000085a7 */ /* 0x000ee400080010ff */
[----:B--23--:R-:W-:Y:S05]  /*5400*/  @P0 EXIT ;  /* 0x000000000000094d */ /* 0x00cfea0003800000 */
[----:B------:R-:W-:Y:S05]  /*5410*/  BRA `(.L_x_99) ;  /* 0xfffffffc00e87947 */ /* 0x000fea000383ffff */
.L_x_88:
[----:B------:R-:W-:-:S06]  /*5420*/  UISETP.GE.AND UP0, UPT, UR17, 0x4, UPT ;  /* 0x000000041100788c */ /* 0x000fcc000bf06270 */
[----:B------:R-:W-:-:S13]  /*5430*/  PLOP3.LUT P0, PT, PT, PT, UP0, 0x80, 0x8 ;  /* 0x000000000008781c */ /* 0x000fda0003f0f008 */
[----:B------:R-:W-:Y:S05]  /*5440*/  @!P0 EXIT ;  /* 0x000000000000894d */ /* 0x000fea0003800000 */
[----:B------:R-:W-:Y:S01]  /*5450*/  BAR.SYNC.DEFER_BLOCKING 0x6, 0xa0 ;  /* 0x0182800000007b1d */ /* 0x000fe20000010000 */
[C---:B------:R-:W-:Y:S01]  /*5460*/  IMAD.SHL.U32 R7, R84.reuse, 0x40, RZ ;  /* 0x0000004054077824 */ /* 0x040fe200078e00ff */
[C---:B------:R-:W-:Y:S01]  /*5470*/  LOP3.LUT R86, R84.reuse, 0x60, RZ, 0xc0, !PT ;  /* 0x0000006054567812 */ /* 0x040fe200078ec0ff */
[C---:B------:R-:W-:Y:S01]  /*5480*/  IMAD.SHL.U32 R4, R84.reuse, 0x20, RZ ;  /* 0x0000002054047824 */ /* 0x040fe200078e00ff */
[----:B------:R-:W-:Y:S01]  /*5490*/  CS2R R82, SRZ ;  /* 0x0000000000527805 */ /* 0x000fe2000001ff00 */
[C---:B------:R-:W-:Y:S01]  /*54a0*/  IMAD.SHL.U32 R5, R84.reuse, 0x8, RZ ;  /* 0x0000000854057824 */ /* 0x040fe200078e00ff */
[----:B------:R-:W-:Y:S02]  /*54b0*/  UMOV UR44, 0x400 ;  /* 0x00000400002c7882 */ /* 0x000fe40000000000 */
[----:B------:R-:W1:Y:S01]  /*54c0*/  LDC.64 R72, c[0x0][0x8b0] ;  /* 0x00022c00ff487b82 */ /* 0x000e620000000a00 */
[----:B------:R-:W-:Y:S01]  /*54d0*/  ULEA UR44, UR45, UR44, 0x18 ;  /* 0x0000002c2d2c7291 */ /* 0x000fe2000f8ec0ff */
[----:B------:R-:W-:Y:S01]  /*54e0*/  LOP3.LUT R6, R7, 0x180, RZ, 0xc0, !PT ;  /* 0x0000018007067812 */ /* 0x000fe200078ec0ff */
[----:B------:R-:W-:Y:S01]  /*54f0*/  IMAD.U32 R37, R84, 0x10000, RZ ;  /* 0x0001000054257824 */ /* 0x000fe200078e00ff */
[----:B------:R-:W-:Y:S01]  /*5500*/  LOP3.LUT R4, R4, 0xc00, RZ, 0xc0, !PT ;  /* 0x00000c0004047812 */ /* 0x000fe200078ec0ff */
[----:B------:R-:W-:Y:S01]  /*5510*/  UIADD3 UR4, UPT, UPT, UR44, 0x2200, URZ ;  /* 0x000022002c047890 */ /* 0x000fe2000fffe0ff */
[----:B------:R-:W-:Y:S01]  /*5520*/  LOP3.LUT R5, R6, 0x30, R5, 0xf8, !PT ;  /* 0x0000003006057812 */ /* 0x000fe200078ef805 */
[----:B------:R-:W-:Y:S01]  /*5530*/  IMAD.SHL.U32 R6, R84, 0x2, RZ ;  /* 0x0000000254067824 */ /* 0x000fe200078e00ff */
[----:B------:R-:W2:Y:S01]  /*5540*/  LDC.64 R70, c[0x0][0x8a8] ;  /* 0x00022a00ff467b82 */ /* 0x000ea20000000a00 */
[----:B------:R-:W-:Y:S01]  /*5550*/  LOP3.LUT R4, R4, 0x40, R7, 0xf8, !PT ;  /* 0x0000004004047812 */ /* 0x000fe200078ef807 */
[----:B------:R-:W-:Y:S01]  /*5560*/  IMAD.MOV.U32 R36, RZ, RZ, RZ ;  /* 0x000000ffff247224 */ /* 0x000fe200078e00ff */
[----:B------:R-:W-:Y:S01]  /*5570*/  LOP3.LUT R37, R37, 0x600000, RZ, 0xc0, !PT ;  /* 0x0060000025257812 */ /* 0x000fe200078ec0ff */
[----:B------:R-:W-:Y:S01]  /*5580*/  IMAD.MOV.U32 R78, RZ, RZ, RZ ;  /* 0x000000ffff4e7224 */ /* 0x000fe200078e00ff */
[----:B------:R-:W-:-:S02]  /*5590*/  LOP3.LUT R84, R84, 0x2, RZ, 0xc0, !PT ;  /* 0x0000000254547812 */ /* 0x000fc400078ec0ff */
[----:B------:R-:W-:Y:S02]  /*55a0*/  CS2R R80, SRZ ;  /* 0x0000000000507805 */ /* 0x000fe4000001ff00 */
[----:B------:R-:W-:Y:S01]  /*55b0*/  LOP3.LUT R5, R5, 0x20, R6, 0x78, !PT ;  /* 0x0000002005057812 */ /* 0x000fe200078e7806 */
[----:B------:R-:W-:Y:S01]  /*55c0*/  IMAD.U32 R85, RZ, RZ, UR4 ;  /* 0x00000004ff557e24 */ /* 0x000fe2000f8e00ff */
[----:B------:R-:W3:Y:S01]  /*55d0*/  LDS R0, [UR44+0x1f0] ;  /* 0x0001f02cff007984 */ /* 0x000ee20008000800 */
[----:B------:R-:W-:Y:S01]  /*55e0*/  LOP3.LUT R4, R4, 0x200, R7, 0xf8, !PT ;  /* 0x0000020004047812 */ /* 0x000fe200078ef807 */
[----:B------:R-:W-:Y:S01]  /*55f0*/  IMAD.MOV R79, RZ, RZ, -R84 ;  /* 0x000000ffff4f7224 */ /* 0x000fe200078e0a54 */
[----:B------:R-:W4:Y:S02]  /*5600*/  LDCU UR58, c[0x0][0x370] ;  /* 0x00006e00ff3a77ac */ /* 0x000f240008000800 */
[----:B------:R-:W-:Y:S01]  /*5610*/  LOP3.LUT R69, R4, R5, RZ, 0xfc, !PT ;  /* 0x0000000504457212 */ /* 0x000fe200078efcff */
[----:B------:R-:W1:Y:S01]  /*5620*/  LDCU UR43, c[0x0][0xb0c] ;  /* 0x00016180ff2b77ac */ /* 0x000e620008000800 */
[----:B------:R-:W1:Y:S01]  /*5630*/  LDCU UR39, c[0x0][0xb30] ;  /* 0x00016600ff2777ac */ /* 0x000e620008000800 */
[----:B------:R-:W1:Y:S01]  /*5640*/  LDCU.64 UR56, c[0x0][0x888] ;  /* 0x00011100ff3877ac */ /* 0x000e620008000a00 */
[----:B------:R-:W1:Y:S01]  /*5650*/  LDCU.64 UR40, c[0x0][0xb28] ;  /* 0x00016500ff2877ac */ /* 0x000e620008000a00 */
[----:B------:R-:W1:Y:S01]  /*5660*/  LDCU.64 UR60, c[0x0][0x890] ;  /* 0x00011200ff3c77ac */ /* 0x000e620008000a00 */
[----:B------:R-:W1:Y:S01]  /*5670*/  LDCU.128 UR52, c[0x0][0xb10] ;  /* 0x00016200ff3477ac */ /* 0x000e620008000c00 */
[----:B------:R-:W1:Y:S01]  /*5680*/  LDCU UR47, c[0x0][0x374] ;  /* 0x00006e80ff2f77ac */ /* 0x000e620008000800 */
[----:B------:R-:W-:Y:S01]  /*5690*/  UIADD3 UR62, UPT, UPT, UR44, 0x200, URZ ;  /* 0x000002002c3e7890 */ /* 0x000fe2000fffe0ff */
[----:B-1234-:R-:W-:-:S11]  /*56a0*/  IMAD.IADD R37, R0, 0x1, R37 ;  /* 0x0000000100257824 */ /* 0x01efd600078e0225 */
.L_x_125:
[----:B------:R-:W-:Y:S02]  /*56b0*/  LEA R3, R78, UR44, 0x3 ;  /* 0x0000002c4e037c11 */ /* 0x000fe4000f8e18ff */
[----:B------:R-:W-:Y:S02]  /*56c0*/  SHF.L.U32 R0, R82, 0x1f, RZ ;  /* 0x0000001f52007819 */ /* 0x000fe400000006ff */
[----:B-1----:R-:W-:Y:S02]  /*56d0*/  LEA R4, R78, UR44, 0x4 ;  /* 0x0000002c4e047c11 */ /* 0x002fe4000f8e20ff */
[----:B------:R-:W1:Y:S02]  /*56e0*/  SYNCS.PHASECHK.TRANS64.TRYWAIT P0, [R3+URZ+0x140], R0 ;  /* 0x00014000030075a7 */ /* 0x000e6400080011ff */
[----:B-1----:R-:W-:Y:S05]  /*56f0*/  @!P0 BRA `(.L_x_100) ;  /* 0x0000003400c08947 */ /* 0x002fea0003800000 */
.L_x_187:
        /* <DEDUP_REMOVED lines=8> */
[----:B--2---:R-:W-:Y:S11]  /*5780*/  LOP3.LUT P0, RZ, R6, 0x1, RZ, 0xc0, !PT ;  /* 0x0000000106ff7812 */ /* 0x004ff6000780c0ff */
[----:B------:R-:W-:Y:S02]  /*5790*/  @!UPT UIADD3 URZ, UPT, UPT, URZ, URZ, URZ ;  /* 0x000000fffffff290 */ /* 0x000fe4000fffe0ff */
[----:B---3--:R-:W-:Y:S01]  /*57a0*/  VOTEU.ANY UP1, P0 ;  /* 0x0000000000ff7886 */ /* 0x008fe20000020100 */
[----:B------:R-:W-:Y:S01]  /*57b0*/  PLOP3.LUT P0, PT, PT, PT, UP1, 0x80, 0x8 ;  /* 0x000000000008781c */ /* 0x000fe20003f0f018 */
[----:B------:R-:W-:Y:S11]  /*57c0*/  UP2UR UR46, UPR, URZ, 0x2 ;  /* 0x00000002ff2e7883 */ /* 0x000ff60008000000 */
[----:B------:R-:W-:Y:S01]  /*57d0*/  @!UPT UIADD3 URZ, UPT, UPT, URZ, URZ, URZ ;  /* 0x000000fffffff290 */ /* 0x000fe2000fffe0ff */
[----:B-1----:R-:W-:Y:S02]  /*57e0*/  @P0 SHF.R.U32.HI R0, RZ, 0x10, R5 ;  /* 0x00000010ff000819 */ /* 0x002fe40000011605 */
        /* <DEDUP_REMOVED lines=12> */
[----:B------:R-:W2:Y:S01]  /*58b0*/  LDCU UR12, c[0x0][0xb20] ;  /* 0x00016400ff0c77ac */ /* 0x000ea20008000800 */
[----:B------:R-:W-:Y:S02]  /*58c0*/  UIMAD.WIDE.U32 UR4, UR47, UR55, URZ ;  /* 0x000000372f0472a5 */ /* 0x000fe4000f8e00ff */
[----:B------:R-:W-:Y:S02]  /*58d0*/  UIMAD.WIDE.U32 UR6, UR58, UR52, URZ ;  /* 0x000000343a0672a5 */ /* 0x000fe4000f8e00ff */
[----:B------:R-:W-:Y:S02]  /*58e0*/  UISETP.NE.AND UP0, UPT, UR54, 0x1, UPT ;  /* 0x000000013600788c */ /* 0x000fe4000bf05270 */
[----:B------:R-:W-:Y:S02]  /*58f0*/  UIMAD.WIDE.U32 UR8, UR37, UR55, URZ ;  /* 0x00000037250872a5 */ /* 0x000fe4000f8e00ff */
[----:B------:R-:W-:Y:S02]  /*5900*/  UIMAD.WIDE.U32 UR10, UR38, UR52, URZ ;  /* 0x00000034260a72a5 */ /* 0x000fe4000f8e00ff */
[----:B------:R-:W-:Y:S02]  /*5910*/  UISETP.NE.AND UP1, UPT, UR43, 0x1, UPT ;  /* 0x000000012b00788c */ /* 0x000fe4000bf25270 */
[----:B------:R-:W-:Y:S01]  /*5920*/  UISETP.NE.AND UP2, UPT, UR42, 0x1, UPT ;  /* 0x000000012a00788c */ /* 0x000fe2000bf45270 */
[----:B------:R-:W-:Y:S02]  /*5930*/  UMOV UR4, UR5 ;  /* 0x0000000500047c82 */ /* 0x000fe40008000000 */
[----:B--2---:R-:W-:Y:S03]  /*5940*/  USHF.R.U32.HI UR5, URZ, UR12, UR4 ;  /* 0x0000000cff057299 */ /* 0x004fe60008011604 */
[----:B------:R-:W-:Y:S02]  /*5950*/  UMOV UR4, UR7 ;  /* 0x0000000700047c82 */ /* 0x000fe40008000000 */
[----:B------:R-:W-:Y:S02]  /*5960*/  USHF.R.U32.HI UR7, URZ, UR53, UR4 ;  /* 0x00000035ff077299 */ /* 0x000fe40008011604 */
[----:B------:R-:W-:Y:S02]  /*5970*/  USEL UR4, UR47, UR5, !UP0 ;  /* 0x000000052f047287 */ /* 0x000fe4000c000000 */
[----:B------:R-:W-:Y:S01]  /*5980*/  USEL UR7, UR58, UR7, !UP1 ;  /* 0x000000073a077287 */ /* 0x000fe2000c800000 */
[----:B------:R-:W-:Y:S01]  /*5990*/  UMOV UR5, UR9 ;  /* 0x0000000900057c82 */ /* 0x000fe20008000000 */
[----:B------:R-:W-:Y:S02]  /*59a0*/  UIMAD.WIDE.U32 UR8, UR4, UR40, URZ ;  /* 0x00000028040872a5 */ /* 0x000fe4000f8e00ff */
[----:B------:R-:W-:Y:S03]  /*59b0*/  USHF.R.U32.HI UR6, URZ, UR12, UR5 ;  /* 0x0000000cff067299 */ /* 0x000fe60008011605 */
[----:B------:R-:W-:Y:S01]  /*59c0*/  UMOV UR5, UR11 ;  /* 0x0000000b00057c82 */ /* 0x000fe20008000000 */
[----:B------:R-:W-:Y:S02]  /*59d0*/  UIMAD.WIDE.U32 UR10, UR7, UR40, URZ ;  /* 0x00000028070a72a5 */ /* 0x000fe4000f8e00ff */
[----:B------:R-:W-:Y:S02]  /*59e0*/  USHF.R.U32.HI UR12, URZ, UR53, UR5 ;  /* 0x00000035ff0c7299 */ /* 0x000fe40008011605 */
[----:B------:R-:W-:Y:S01]  /*59f0*/  USEL UR6, UR37, UR6, !UP0 ;  /* 0x0000000625067287 */ /* 0x000fe2000c000000 */
[----:B------:R-:W-:Y:S02]  /*5a00*/  UMOV UR5, UR9 ;  /* 0x0000000900057c82 */ /* 0x000fe40008000000 */
[----:B------:R-:W-:Y:S01]  /*5a10*/  UMOV UR10, UR11 ;  /* 0x0000000b000a7c82 */ /* 0x000fe20008000000 */
[----:B------:R-:W-:Y:S02]  /*5a20*/  @UP2 USHF.R.U32.HI UR4, URZ, UR41, UR5 ;  /* 0x00000029ff042299 */ /* 0x000fe40008011605 */
[----:B------:R-:W-:Y:S02]  /*5a30*/  @UP2 USHF.R.U32.HI UR7, URZ, UR41, UR10 ;  /* 0x00000029ff072299 */ /* 0x000fe4000801160a */
[----:B------:R-:W-:Y:S02]  /*5a40*/  UIMAD UR4, UR42, UR4, URZ ;  /* 0x000000042a0472a4 */ /* 0x000fe4000f8e02ff */
[----:B------:R-:W-:Y:S02]  /*5a50*/  UIMAD.WIDE.U32 UR10, UR6, UR40, URZ ;  /* 0x00000028060a72a5 */ /* 0x000fe4000f8e00ff */
[----:B------:R-:W-:Y:S02]  /*5a60*/  USEL UR5, UR38, UR12, !UP1 ;  /* 0x0000000c26057287 */ /* 0x000fe4000c800000 */
[----:B------:R-:W-:Y:S02]  /*5a70*/  UIMAD UR8, UR42, UR7, URZ ;  /* 0x000000072a0872a4 */ /* 0x000fe4000f8e02ff */
[----:B------:R-:W-:Y:S03]  /*5a80*/  UISETP.GE.AND UP0, UPT, UR6, UR4, UPT ;  /* 0x000000040600728c */ /* 0x000fe6000bf06270 */
[----:B------:R-:W-:Y:S01]  /*5a90*/  UMOV UR4, UR11 ;  /* 0x0000000b00047c82 */ /* 0x000fe20008000000 */
[----:B------:R-:W-:Y:S02]  /*5aa0*/  UISETP.GE.OR UP0, UPT, UR5, UR8, UP0 ;  /* 0x000000080500728c */ /* 0x000fe40008706670 */
[----:B------:R-:W-:Y:S02]  /*5ab0*/  USHF.R.U32.HI UR4, URZ, UR41, UR4 ;  /* 0x00000029ff047299 */ /* 0x000fe40008011604 */
[----:B------:R-:W-:Y:S02]  /*5ac0*/  UIMAD.WIDE.U32 UR8, UR5, UR40, URZ ;  /* 0x00000028050872a5 */ /* 0x000fe4000f8e00ff */
[----:B------:R-:W-:Y:S02]  /*5ad0*/  USEL UR11, UR6, UR4, !UP2 ;  /* 0x00000004060b7287 */ /* 0x000fe4000d000000 */
[----:B------:R-:W-:Y:S02]  /*5ae0*/  UIADD3 UR8, UPT, UPT, -UR5, URZ, URZ ;  /* 0x000000ff05087290 */ /* 0x000fe4000fffe1ff */
[----:B------:R-:W-:Y:S01]  /*5af0*/  UIADD3 UR10, UPT, UPT, -UR11, URZ, URZ ;  /* 0x000000ff0b0a7290 */ /* 0x000fe2000fffe1ff */
[----:B------:R-:W-:Y:S01]  /*5b00*/  @!UP0 UMOV UR4, UR9 ;  /* 0x0000000900048c82 */ /* 0x000fe20008000000 */
[----:B------:R-:W-:Y:S02]  /*5b10*/  UIADD3 UR9, UPT, UPT, -UR6, URZ, URZ ;  /* 0x000000ff06097290 */ /* 0x000fe4000fffe1ff */
[----:B------:R-:W-:Y:S02]  /*5b20*/  @!UP0 USHF.R.U32.HI UR4, URZ, UR41, UR4 ;  /* 0x00000029ff048299 */ /* 0x000fe40008011604 */
[----:B------:R-:W-:Y:S02]  /*5b30*/  UIMAD UR10, UR42, UR10, UR6 ;  /* 0x0000000a2a0a72a4 */ /* 0x000fe4000f8e0206 */
[----:B------:R-:W-:Y:S04]  /*5b40*/  @!UP0 USEL UR4, UR5, UR4, !UP2 ;  /* 0x0000000405048287 */ /* 0x000fe8000d000000 */
[----:B------:R-:W-:Y:S02]  /*5b50*/  @!UP0 UIMAD UR10, UR7, UR10, UR4 ;  /* 0x0000000a070a82a4 */ /* 0x000fe4000f8e0204 */
[----:B------:R-:W-:Y:S02]  /*5b60*/  @!UP0 UIADD3 UR11, UPT, UPT, UR11, -UR4, URZ ;  /* 0x800000040b0b8290 */ /* 0x000fe4000fffe0ff */
[----:B------:R-:W-:Y:S02]  /*5b70*/  UIMAD UR7, UR43, UR8, UR38 ;  /* 0x000000082b0772a4 */ /* 0x000fe4000f8e0226 */
[----:B------:R-:W-:Y:S02]  /*5b80*/  @!UP0 UIMAD UR6, UR11, UR42, UR5 ;  /* 0x0000002a0b0682a4 */ /* 0x000fe4000f8e0205 */
[----:B------:R-:W-:Y:S01]  /*5b90*/  UIMAD UR4, UR54, UR9, UR37 ;  /* 0x00000009360472a4 */ /* 0x000fe2000f8e0225 */
[----:B------:R-:W-:Y:S02]  /*5ba0*/  @!UP0 UMOV UR5, UR10 ;  /* 0x0000000a00058c82 */ /* 0x000fe40008000000 */
[----:B------:R-:W-:Y:S02]  /*5bb0*/  UIMAD UR38, UR5, UR43, UR7 ;  /* 0x0000002b052672a4 */ /* 0x000fe4000f8e0207 */
[----:B------:R-:W-:Y:S11]  /*5bc0*/  UIMAD UR37, UR6, UR54, UR4 ;  /* 0x00000036062572a4 */ /* 0x000ff6000f8e0204 */
[----:B------:R-:W-:Y:S01]  /*5bd0*/  @!UPT UIADD3 URZ, UPT, UPT, URZ, URZ, URZ ;  /* 0x000000fffffff290 */ /* 0x000fe2000fffe0ff */
.L_x_101:
[----:B------:R-:W-:Y:S01]  /*5be0*/  UISETP.NE.AND UP0, UPT, UR39, 0x1, UPT ;  /* 0x000000012700788c */ /* 0x000fe2000bf05270 */
[----:B------:R-:W-:Y:S01]  /*5bf0*/  IADD3 R78, PT, PT, R78, 0x1, RZ ;  /* 0x000000014e4e7810 */ /* 0x000fe20007ffe0ff */
[----:B------:R-:W-:Y:S02]  /*5c00*/  USHF.L.U32 UR50, UR16, 0x6, URZ ;  /* 0x0000000610327899 */ /* 0x000fe400080006ff */
[----:B------:R-:W-:Y:S07]  /*5c10*/  USHF.L.U32 UR49, UR20, 0x7, URZ ;  /* 0x0000000714317899 */ /* 0x000fee00080006ff */
[----:B------:R-:W2:Y:S01]  /*5c20*/  @!UP0 LDCU.128 UR12, c[0x0][0xb10] ;  /* 0x00016200ff0c87ac */ /* 0x000ea20008000c00 */
[----:B------:R-:W3:Y:S01]  /*5c30*/  @!UP0 LDCU UR5, c[0x0][0xb0c] ;  /* 0x00016180ff0587ac */ /* 0x000ee20008000800 */
[----:B------:R-:W4:Y:S01]  /*5c40*/  @!UP0 LDCU UR10, c[0x0][0xb20] ;  /* 0x00016400ff0a87ac */ /* 0x000f220008000800 */
[----:B--2---:R-:W-:Y:S02]  /*5c50*/  UIMAD.WIDE.U32 UR8, UR38, UR12, URZ ;  /* 0x0000000c260872a5 */ /* 0x004fe4000f8e00ff */
[----:B------:R-:W-:Y:S02]  /*5c60*/  UIMAD.WIDE.U32 UR6, UR37, UR15, URZ ;  /* 0x0000000f250672a5 */ /* 0x000fe4000f8e00ff */
[----:B------:R-:W-:Y:S03]  /*5c70*/  @!UP0 UISETP.NE.AND UP1, UPT, UR14, 0x1, UPT ;  /* 0x000000010e00888c */ /* 0x000fe6000bf25270 */
[----:B------:R-:W-:Y:S01]  /*5c80*/  @!UP0 UMOV UR4, UR9 ;  /* 0x0000000900048c82 */ /* 0x000fe20008000000 */
[----:B---3--:R-:W-:Y:S02]  /*5c90*/  @!UP0 UISETP.NE.AND UP2, UPT, UR5, 0x1, UPT ;  /* 0x000000010500888c */ /* 0x008fe4000bf45270 */
[----:B------:R-:W-:Y:S01]  /*5ca0*/  @!UP0 USHF.R.U32.HI UR4, URZ, UR13, UR4 ;  /* 0x0000000dff048299 */ /* 0x000fe20008011604 */
[----:B------:R-:W-:Y:S02]  /*5cb0*/  @!UP0 UMOV UR6, UR7 ;  /* 0x0000000700068c82 */ /* 0x000fe40008000000 */
[----:B----4-:R-:W-:Y:S02]  /*5cc0*/  @!UP0 USHF.R.U32.HI UR6, URZ, UR10, UR6 ;  /* 0x0000000aff068299 */ /* 0x010fe40008011606 */
[----:B------:R-:W-:Y:S02]  /*5cd0*/  @!UP0 USEL UR7, UR38, UR4, !UP2 ;  /* 0x0000000426078287 */ /* 0x000fe4000d000000 */
[----:B------:R-:W-:Y:S04]  /*5ce0*/  @!UP0 USEL UR6, UR37, UR6, !UP1 ;  /* 0x0000000625068287 */ /* 0x000fe8000c800000 */
[----:B------:R-:W-:Y:S02]  /*5cf0*/  @!UP0 UIADD3 UR4, UPT, UPT, -UR7, UR6, URZ ;  /* 0x0000000607048290 */ /* 0x000fe4000fffe1ff */
[----:B------:R-:W-:Y:S02]  /*5d00*/  @!UP0 UIADD3 UR6, UPT, UPT, UR7, -UR6, URZ ;  /* 0x8000000607068290 */ /* 0x000fe4000fffe0ff */
[----:B------:R-:W-:Y:S02]  /*5d10*/  @!UP0 UIMAD UR38, UR4, UR5, UR38 ;  /* 0x00000005042682a4 */ /* 0x000fe4000f8e0226 */
[----:B------:R-:W-:Y:S02]  /*5d20*/  @!UP0 UIMAD UR37, UR6, UR14, UR37 ;  /* 0x0000000e062582a4 */ /* 0x000fe4000f8e0225 */
[----:B------:R-:W-:Y:S09]  /*5d30*/  ULOP3.LUT UP0, URZ, UR62, 0x1b0, URZ, 0xc0, !UPT ;  /* 0x000001b03eff7892 */ /* 0x000ff2000f80c0ff */
[----:B------:R-:W-:Y:S05]  /*5d40*/  BRA.U !UP0, `(.L_x_102) ;  /* 0x0000000108407547 */ /* 0x000fea000b800000 */
[----:B------:R-:W2:Y:S01]  /*5d50*/  LDCU.64 UR8, c[0x4][0x80] ;  /* 0x01001000ff0877ac */ /* 0x000ea20008000a00 */
[----:B------:R-:W-:Y:S01]  /*5d60*/  MOV R3, 0x0 ;  /* 0x0000000000037802 */ /* 0x000fe20000000f00 */
[----:B------:R-:W-:Y:S02]  /*5d70*/  HFMA2 R12, -RZ, RZ, 0, 5.9604644775390625e-08 ;  /* 0x00000001ff0c7431 */ /* 0x000fe400000001ff */
[----:B------:R-:W-:Y:S02]  /*5d80*/  IMAD.MOV.U32 R8, RZ, RZ, 0x70 ;  /* 0x00000070ff087424 */ /* 0x000fe400078e00ff */
[----:B------:R-:W-:Y:S01]  /*5d90*/  IMAD.MOV.U32 R13, RZ, RZ, RZ ;  /* 0x000000ffff0d7224 */ /* 0x000fe200078e00ff */
[----:B------:R-:W3:Y:S01]  /*5da0*/  LDCU.64 UR6, c[0x4][0x88] ;  /* 0x01001100ff0677ac */ /* 0x000ee20008000a00 */
[----:B------:R-:W4:Y:S01]  /*5db0*/  LDC.64 R2, c[0x4][R3] ;  /* 0x0100000003027b82 */ /* 0x000f220000000a00 */
[----:B------:R-:W1:Y:S01]  /*5dc0*/  LDCU.64 UR4, c[0x4][0x8] ;  /* 0x01000100ff0477ac */ /* 0x000e620008000a00 */
[----:B--2---:R-:W-:Y:S01]  /*5dd0*/  MOV R5, UR9 ;  /* 0x0000000900057c02 */ /* 0x004fe20008000f00 */
[----:B------:R-:W-:Y:S01]  /*5de0*/  IMAD.U32 R4, RZ, RZ, UR8 ;  /* 0x00000008ff047e24 */ /* 0x000fe2000f8e00ff */
[----:B---3--:R-:W-:Y:S01]  /*5df0*/  MOV R7, UR7 ;  /* 0x0000000700077c02 */ /* 0x008fe20008000f00 */
[----:B------:R-:W-:Y:S01]  /*5e00*/  IMAD.U32 R6, RZ, RZ, UR6 ;  /* 0x00000006ff067e24 */ /* 0x000fe2000f8e00ff */
[----:B-1----:R-:W-:Y:S01]  /*5e10*/  MOV R11, UR5 ;  /* 0x00000005000b7c02 */ /* 0x002fe20008000f00 */
[----:B------:R-:W-:Y:S02]  /*5e20*/  IMAD.U32 R10, RZ, RZ, UR4 ;  /* 0x00000004ff0a7e24 */ /* 0x000fe4000f8e00ff */
[----:B------:R-:W-:Y:S07]  /*5e30*/  LEPC R20, `(.L_x_102) ;  /* 0x000000001014794e */ /* 0x000fee0000000000 */
[----:B----45:R-:W-:Y:S05]  /*5e40*/  CALL.ABS.NOINC R2 ;  /* 0x0000000002007343 */ /* 0x030fea0003c00000 */
.L_x_102:
[----:B------:R-:W-:Y:S01]  /*5e50*/  LOP3.LUT P0, RZ, R85, 0x1b0, RZ, 0xc0, !PT ;  /* 0x000001b055ff7812 */ /* 0x000fe2000780c0ff */
[----:B------:R-:W-:Y:S11]  /*5e60*/  BSSY.RECONVERGENT B6, `(.L_x_103) ;  /* 0x0000013000067945 */ /* 0x000ff60003800200 */
[----:B------:R-:W-:Y:S01]  /*5e70*/  @!UPT UIADD3 URZ, UPT, UPT, URZ, URZ, URZ ;  /* 0x000000fffffff290 */ /* 0x000fe2000fffe0ff */
[----:B------:R-:W-:Y:S05]  /*5e80*/  @!P0 BRA `(.L_x_104) ;  /* 0x0000000000408947 */ /* 0x000fea0003800000 */
        /* <DEDUP_REMOVED lines=16> */
.L_x_104:
[----:B------:R-:W-:Y:S05]  /*5f90*/  BSYNC.RECONVERGENT B6 ;  /* 0x0000000000067941 */ /* 0x000fea0003800200 */
.L_x_103:
[----:B------:R-:W-:Y:S01]  /*5fa0*/  R2UR UR4, R77 ;  /* 0x000000004d0472ca */ /* 0x000fe200000e0000 */
[----:B------:R-:W-:Y:S01]  /*5fb0*/  UISETP.NE.U32.AND UP0, UPT, UR60, URZ, UPT ;  /* 0x000000ff3c00728c */ /* 0x000fe2000bf05070 */
[----:B------:R-:W-:Y:S02]  /*5fc0*/  ISETP.NE.U32.AND P4, PT, R72, RZ, PT ;  /* 0x000000ff4800720c */ /* 0x000fe40003f85070 */
[----:B------:R-:W-:Y:S01]  /*5fd0*/  ISETP.NE.U32.AND P2, PT, RZ, UR56, PT ;  /* 0x00000038ff007c0c */ /* 0x000fe2000bf45070 */
[----:B------:R-:W-:Y:S01]  /*5fe0*/  UISETP.NE.AND.EX UP1, UPT, UR61, URZ, UPT, UP0 ;  /* 0x000000ff3d00728c */ /* 0x000fe2000bf25300 */
[----:B------:R-:W-:Y:S01]  /*5ff0*/  ISETP.NE.AND.EX P4, PT, R73, RZ, PT, P4 ;  /* 0x000000ff4900720c */ /* 0x000fe20003f85340 */
[----:B------:R-:W-:Y:S01]  /*6000*/  UPLOP3.LUT UP0, UPT, UPT, UPT, UPT, 0x40, 0x4 ;  /* 0x000000000004789c */ /* 0x000fe20003f0e870 */
[----:B------:R-:W-:Y:S05]  /*6010*/  ISETP.NE.AND.EX P2, PT, RZ, UR57, PT, P2 ;  /* 0x00000039ff007c0c */ /* 0x000fea000bf45320 */
[----:B------:R-:W-:Y:S06]  /*6020*/  UISETP.NE.AND UP2, UPT, UR4, URZ, UPT ;  /* 0x000000ff0400728c */ /* 0x000fec000bf45270 */
[----:B------:R-:W-:Y:S05]  /*6030*/  PLOP3.LUT P1, PT, PT, PT, UP2, 0x80, 0x8 ;  /* 0x000000000008781c */ /* 0x000fea0003f2f028 */
[----:B------:R-:W-:Y:S06]  /*6040*/  @UP2 UPLOP3.LUT UP0, UPT, UPT, UPT, UP1, 0x80, 0x8 ;  /* 0x000000000008289c */ /* 0x000fec0003f0f010 */
[----:B------:R-:W-:Y:S01]  /*6050*/  PLOP3.LUT P0, PT, PT, PT, UP0, 0x80, 0x8 ;  /* 0x000000000008781c */ /* 0x000fe20003f0f008 */
[----:B------:R-:W-:Y:S01]  /*6060*/  @!UPT UIADD3 URZ, UPT, UPT, URZ, URZ, URZ ;  /* 0x000000fffffff290 */ /* 0x000fe2000fffe0ff */
[----:B------:R-:W-:Y:S11]  /*6070*/  BRA.U !UP1, `(.L_x_105) ;  /* 0x00000001093c7547 */ /* 0x000ff6000b800000 */
[----:B------:R-:W-:Y:S01]  /*6080*/  UISETP.NE.U32.AND UP0, UPT, UR56, URZ, UPT ;  /* 0x000000ff3800728c */ /* 0x000fe2000bf05070 */
[----:B-1----:R-:W-:Y:S01]  /*6090*/  HFMA2 R0, -RZ, RZ, 0, 5.9604644775390625e-08 ;  /* 0x00000001ff007431 */ /* 0x002fe200000001ff */
[----:B------:R-:W1:Y:S01]  /*60a0*/  LDCU.64 UR8, c[0x0][0x358] ;  /* 0x00006b00ff0877ac */ /* 0x000e620008000a00 */
[----:B------:R-:W-:Y:S01]  /*60b0*/  IMAD.MOV.U32 R74, RZ, RZ, 0x1 ;  /* 0x00000001ff4a7424 */ /* 0x000fe200078e00ff */
[----:B------:R-:W-:Y:S06]  /*60c0*/  UISETP.NE.AND.EX UP0, UPT, UR57, URZ, UPT, UP0 ;  /* 0x000000ff3900728c */ /* 0x000fec000bf05300 */
[----:B------:R-:W-:Y:S05]  /*60d0*/  PLOP3.LUT P3, PT, PT, PT, UP0, 0x80, 0x8 ;  /* 0x000000000008781c */ /* 0x000fea0003f6f008 */
[----:B------:R-:W2:Y:S01]  /*60e0*/  @UP0 LDCU.64 UR4, c[0x0][0x888] ;  /* 0x00011100ff0407ac */ /* 0x000ea20008000a00 */
[----:B------:R-:W-:Y:S07]  /*60f0*/  @UP0 UIMAD UR6, UR36, UR60, URZ ;  /* 0x0000003c240602a4 */ /* 0x000fee000f8e02ff */
[----:B------:R-:W-:Y:S01]  /*6100*/  @!P3 PRMT R74, R0, 0x7610, R74 ;  /* 0x00007610004ab816 */ /* 0x000fe2000000004a */
[----:B--2---:R-:W-:Y:S06]  /*6110*/  @UP0 UIMAD.WIDE UR4, UR6, 0x4, UR4 ;  /* 0x00000004060408a5 */ /* 0x004fec000f8e0204 */
[----:B-----5:R-:W-:Y:S01]  /*6120*/  IMAD.U32 R40, RZ, RZ, UR4 ;  /* 0x00000004ff287e24 */ /* 0x020fe2000f8e00ff */
[----:B------:R-:W-:Y:S04]  /*6130*/  MOV R41, UR5 ;  /* 0x0000000500297c02 */ /* 0x000fe80008000f00 */
[----:B------:R-:W2:Y:S01]  /*6140*/  @!UP0 LDCU UR4, c[0x0][0x880] ;  /* 0x00011000ff0487ac */ /* 0x000ea20008000800 */
[----:B-1----:R3:W5:Y:S02]  /*6150*/  @P3 LDG.E R40, desc[UR8][R40.64] ;  /* 0x0000000828283981 */ /* 0x002764000c1e1900 */
[----:B--23--:R-:W-:Y:S02]  /*6160*/  @!P3 IMAD.U32 R40, RZ, RZ, UR4 ;  /* 0x00000004ff28be24 */ /* 0x00cfe4000f8e00ff */
.L_x_105:
[----:B------:R-:W-:Y:S05]  /*6170*/  @!P4 BRA `(.L_x_106) ;  /* 0x000000000024c947 */ /* 0x000fea0003800000 */
[----:B------:R-:W-:Y:S01]  /*6180*/  ISETP.NE.U32.AND P3, PT, R70, RZ, PT ;  /* 0x000000ff4600720c */ /* 0x000fe20003f65070 */
[----:B------:R-:W2:Y:S03]  /*6190*/  LDCU.64 UR4, c[0x0][0x358] ;  /* 0x00006b00ff0477ac */ /* 0x000ea60008000a00 */
[----:B------:R-:W-:Y:S11]  /*61a0*/  ISETP.NE.AND.EX P3, PT, R71, RZ, PT, P3 ;  /* 0x000000ff4700720c */ /* 0x000ff60003f65330 */
[----:B------:R-:W-:Y:S02]  /*61b0*/  @!UPT UIADD3 URZ, UPT, UPT, URZ, URZ, URZ ;  /* 0x000000fffffff290 */ /* 0x000fe4000fffe0ff */
[----:B------:R-:W3:Y:S01]  /*61c0*/  @P3 LDC.64 R2, c[0x0][0x8a8] ;  /* 0x00022a00ff023b82 */ /* 0x000ee20000000a00 */
[----:B-1----:R-:W-:Y:S04]  /*61d0*/  @P3 IMAD R0, R72, UR36, RZ ;  /* 0x0000002448003c24 */ /* 0x002fe8000f8e02ff */
[----:B---3--:R-:W-:Y:S05]  /*61e0*/  @P3 IMAD.WIDE R2, R0, 0x4, R2 ;  /* 0x0000000400023825 */ /* 0x008fea00078e0202 */
[----:B--2--5:R2:W5:Y:S02]  /*61f0*/  @P3 LDG.E R38, desc[UR4][R2.64] ;  /* 0x0000000402263981 */ /* 0x024564000c1e1900 */
[----:B--2---:R-:W3:Y:S02]  /*6200*/  @!P3 LDC R38, c[0x0][0x8a0] ;  /* 0x00022800ff26bb82 */ /* 0x004ee40000000800 */
.L_x_106:
[----:B-----5:R-:W-:Y:S01]  /*6210*/  ISETP.NE.AND P4, PT, R40, RZ, PT ;  /* 0x000000ff2800720c */ /* 0x020fe20003f85270 */
[----:B------:R-:W-:Y:S01]  /*6220*/  BSSY B1, `(.L_x_107) ;  /* 0x0000042000017945 */ /* 0x000fe20003800000 */
[----:B------:R-:W-:Y:S01]  /*6230*/  SEL R6, RZ, 0xffffffff, P2 ;  /* 0xffffffffff067807 */ /* 0x000fe20001000000 */
[----:B------:R-:W-:Y:S01]  /*6240*/  IMAD.MOV.U32 R56, RZ, RZ, 0x1 ;  /* 0x00000001ff387424 */ /* 0x000fe200078e00ff */
[----:B------:R-:W-:Y:S02]  /*6250*/  LOP3.LUT P3, RZ, R74, 0xff, RZ, 0xc0, !PT ;  /* 0x000000ff4aff7812 */ /* 0x000fe4000786c0ff */
[----:B------:R-:W-:Y:S02]  /*6260*/  CS2R R46, SRZ ;  /* 0x00000000002e7805 */ /* 0x000fe4000001ff00 */
[----:B-1----:R-:W-:Y:S02]  /*6270*/  @P1 SEL R0, RZ, 0xffffffff, P4 ;  /* 0xffffffffff001807 */ /* 0x002fe40002000000 */
[----:B------:R-:W-:Y:S02]  /*6280*/  CS2R R44, SRZ ;  /* 0x00000000002c7805 */ /* 0x000fe4000001ff00 */
[----:B------:R-:W-:Y:S02]  /*6290*/  LEA R3, R81, UR44, 0x3 ;  /* 0x0000002c51037c11 */ /* 0x000fe4000f8e18ff */
[----:B------:R-:W-:Y:S02]  /*62a0*/  CS2R R50, SRZ ;  /* 0x0000000000327805 */ /* 0x000fe4000001ff00 */
[----:B------:R-:W-:Y:S02]  /*62b0*/  @P0 SEL R0, R6, R0, !P3 ;  /* 0x0000000006000207 */ /* 0x000fe40005800000 */
[----:B------:R-:W-:Y:S02]  /*62c0*/  CS2R R48, SRZ ;  /* 0x0000000000307805 */ /* 0x000fe4000001ff00 */
[----:B------:R-:W-:Y:S02]  /*62d0*/  LEA R43, R36, UR44, 0x3 ;  /* 0x0000002c242b7c11 */ /* 0x000fe4000f8e18ff */
[----:B------:R-:W-:Y:S02]  /*62e0*/  @P1 LOP3.LUT R0, R0, 0x1, RZ, 0xc0, !PT ;  /* 0x0000000100001812 */ /* 0x000fe400078ec0ff */
[----:B------:R-:W-:Y:S02]  /*62f0*/  SHF.L.U32 R4, R83, 0x1f, RZ ;  /* 0x0000001f53047819 */ /* 0x000fe400000006ff */
[----:B------:R-:W-:Y:S02]  /*6300*/  ISETP.NE.U32.OR P6, PT, R0, 0x1, !P1 ;  /* 0x000000010000780c */ /* 0x000fe40004fc5470 */
[----:B------:R-:W-:Y:S02]  /*6310*/  PLOP3.LUT P2, PT, PT, PT, UP1, 0x80, 0x8 ;  /* 0x000000000008781c */ /* 0x000fe40003f4f018 */
[----:B------:R-:W-:Y:S02]  /*6320*/  LEA.HI R39, R36, R36, RZ, 0x1 ;  /* 0x0000002424277211 */ /* 0x000fe400078f08ff */
[----:B------:R-:W-:Y:S02]  /*6330*/  SEL R5, RZ, 0xffffffff, P4 ;  /* 0xffffffffff057807 */ /* 0x000fe40002000000 */
[----:B------:R-:W-:Y:S05]  /*6340*/  P2R R2, PR, RZ, 0x40 ;  /* 0x00000040ff027803 */ /* 0x000fea0000000000 */
[----:B------:R-:W-:Y:S02]  /*6350*/  @P6 SHF.L.U32 R0, R80, 0x1f, RZ ;  /* 0x0000001f50006819 */ /* 0x000fe400000006ff */
[----:B------:R-:W-:Y:S02]  /*6360*/  @P2 SEL R5, R6, R5, !P3 ;  /* 0x0000000506052207 */ /* 0x000fe40005800000 */
[----:B------:R1:W2:Y:S02]  /*6370*/  @P6 SYNCS.PHASECHK.TRANS64.TRYWAIT P1, [R3+URZ+0x110], R0 ;  /* 0x00011000030065a7 */ /* 0x0002a400080211ff */
[----:B------:R-:W-:Y:S04]  /*6380*/  LOP3.LUT R5, R5, 0x1, RZ, 0xc0, !PT ;  /* 0x0000000105057812 */ /* 0x000fe800078ec0ff */
[----:B------:R-:W-:Y:S04]  /*6390*/  ISETP.NE.U32.AND P5, PT, R5, 0x1, PT ;  /* 0x000000010500780c */ /* 0x000fe80003fa5070 */
[----:B------:R-:W-:Y:S01]  /*63a0*/  P2R R57, PR, RZ, 0x20 ;  /* 0x00000020ff397803 */ /* 0x000fe20000000000 */
[----:B------:R4:W3:Y:S01]  /*63b0*/  SYNCS.PHASECHK.TRANS64.TRYWAIT P0, [R43+URZ+0x160], R4 ;  /* 0x000160042b0075a7 */ /* 0x0008e200080011ff */
[C---:B-1----:R-:W-:Y:S01]  /*63c0*/  IMAD.SHL.U32 R0, R39.reuse, 0x40, RZ ;  /* 0x0000004027007824 */ /* 0x042fe200078e00ff */
[----:B------:R-:W-:Y:S04]  /*63d0*/  LOP3.LUT R39, R39, 0xffe, RZ, 0xc0, !PT ;  /* 0x00000ffe27277812 */ /* 0x000fe800078ec0ff */
[----:B------:R-:W-:Y:S01]  /*63e0*/  LOP3.LUT R0, R0, 0xffffff80, RZ, 0xc0, !PT ;  /* 0xffffff8000007812 */ /* 0x000fe200078ec0ff */
[----:B------:R-:W-:Y:S04]  /*63f0*/  IMAD.IADD R39, R36, 0x1, -R39 ;  /* 0x0000000124277824 */ /* 0x000fe800078e0a27 */
[----:B------:R-:W-:Y:S04]  /*6400*/  IMAD.IADD R0, R37, 0x1, R0 ;  /* 0x0000000125007824 */ /* 0x000fe800078e0200 */
[----:B------:R-:W-:Y:S01]  /*6410*/  IMAD R39, R39, 0x100000, R0 ;  /* 0x0010000027277824 */ /* 0x000fe200078e0200 */
[----:B--2---:R-:W-:Y:S01]  /*6420*/  @P6 SEL R56, RZ, 0x1, !P1 ;  /* 0x00000001ff386807 */ /* 0x004fe20004800000 */
[----:B----4-:R-:W-:Y:S06]  /*6430*/  @!P6 BRA `(.L_x_108) ;  /* 0x000000000080e947 */ /* 0x010fec0003800000 */
[----:B------:R-:W-:Y:S01]  /*6440*/  @P5 IMAD R6, R81, 0x1000, R69 ;  /* 0x0000100051065824 */ /* 0x000fe200078e0245 */
[----:B------:R-:W-:Y:S01]  /*6450*/  ISETP.NE.AND P1, PT, R56, RZ, PT ;  /* 0x000000ff3800720c */ /* 0x000fe20003f25270 */
[----:B------:R-:W-:Y:S01]  /*6460*/  BSSY B0, `(.L_x_109) ;  /* 0x000000b000007945 */ /* 0x000fe20003800000 */
[----:B------:R-:W-:Y:S01]  /*6470*/  CS2R R50, SRZ ;  /* 0x0000000000327805 */ /* 0x000fe2000001ff00 */
[----:B------:R-:W-:Y:S01]  /*6480*/  @P5 VIADD R5, R6, UR44 ;  /* 0x0000002c06055c36 */ /* 0x000fe20008000000 */
[----:B------:R-:W-:Y:S02]  /*6490*/  CS2R R48, SRZ ;  /* 0x0000000000307805 */ /* 0x000fe4000001ff00 */
[----:B------:R-:W-:Y:S02]  /*64a0*/  CS2R R46, SRZ ;  /* 0x00000000002e7805 */ /* 0x000fe4000001ff00 */
[----:B------:R-:W-:Y:S01]  /*64b0*/  CS2R R44, SRZ ;  /* 0x00000000002c7805 */ /* 0x000fe2000001ff00 */
[----:B------:R-:W-:Y:S04]  /*64c0*/  @P5 IMAD R5, R84, -0x10, R5 ;  /* 0xfffffff054055824 */ /* 0x000fe800078e0205 */
[----:B------:R-:W-:Y:S05]  /*64d0*/  @P1 BRA `(.L_x_110) ;  /* 0x00000000000c1947 */ /* 0x000fea0003800000 */
[----:B------:R-:W-:Y:S04]  /*64e0*/  SHF.L.U32 R0, R80, 0x1f, RZ ;  /* 0x0000001f50007819 */ /* 0x000fe800000006ff */
[----:B------:R-:W1:Y:S02]  /*64f0*/  SYNCS.PHASECHK.TRANS64.TRYWAIT P1, [R3+URZ+0x110], R0 ;  /* 0x00011000030075a7 */ /* 0x000e6400080211ff */
[----:B-1----:R-:W-:Y:S05]  /*6500*/  @!P1 BRA `(.L_x_111) ;  /* 0x0000002800509947 */ /* 0x002fea0003800000 */
.L_x_110:
[----:B------:R-:W-:Y:S05]  /*6510*/  BSYNC B0 ;  /* 0x0000000000007941 */ /* 0x000fea0003800000 */
.L_x_109:
[----:B------:R-:W-:Y:S01]  /*6520*/  ISETP.NE.AND P1, PT, R57, RZ, PT ;  /* 0x000000ff3900720c */ /* 0x000fe20003f25270 */
[----:B-1----:R-:W-:Y:S02]  /*6530*/  VIADD R3, R3, 0x120 ;  /* 0x0000012003037836 */ /* 0x002fe40000000000 */
[----:B------:R-:W-:Y:S02]  /*6540*/  IMAD.U32 R0, RZ, RZ, UR45 ;  /* 0x0000002dff007e24 */ /* 0x000fe4000f8e00ff */
[----:B------:R-:W-:Y:S03]  /*6550*/  VIADD R81, R81, 0x1 ;  /* 0x0000000151517836 */ /* 0x000fe60000000000 */
[----:B------:R-:W-:Y:S05]  /*6560*/  PRMT R0, R0, 0x654, R3 ;  /* 0x0000065400007816 */ /* 0x000fea0000000003 */
[----:B------:R1:W2:Y:S04]  /*6570*/  @P1 LDS.128 R48, [R6+UR44+0x200] ;  /* 0x0002002c06301984 */ /* 0x0002a80008000c00 */
[----:B------:R1:W4:Y:S01]  /*6580*/  @P1 LDS.128 R44, [R5+0x210] ;  /* 0x00021000052c1984 */ /* 0x0003220000000c00 */
[C---:B------:R-:W-:Y:S01]  /*6590*/  ISETP.NE.AND P1, PT, R81.reuse, 0x2, PT ;  /* 0x000000025100780c */ /* 0x040fe20003f25270 */
[----:B------:R-:W-:Y:S01]  /*65a0*/  @!PT LDS RZ, [RZ] ;  /* 0x00000000fffff984 */ /* 0x000fe20000000800 */
[----:B------:R-:W-:Y:S01]  /*65b0*/  @!PT LDS RZ, [RZ] ;  /* 0x00000000fffff984 */ /* 0x000fe20000000800 */
[----:B------:R-:W-:Y:S01]  /*65c0*/  @!PT LDS RZ, [RZ] ;  /* 0x00000000fffff984 */ /* 0x000fe20000000800 */
[----:B------:R-:W-:Y:S01]  /*65d0*/  @!PT LDS RZ, [RZ] ;  /* 0x00000000fffff984 */ /* 0x000fe20000000800 */
[----:B------:R5:W-:Y:S06]  /*65e0*/  MEMBAR.ALL.CTA ;  /* 0x0000000000007992 */ /* 0x000bec0000008000 */
[----:B-----5:R-:W5:Y:S01]  /*65f0*/  FENCE.VIEW.ASYNC.S ;  /* 0x00000000000073c6 */ /* 0x020f620000000000 */
[----:B------:R-:W-:Y:S01]  /*6600*/  SEL R81, R81, RZ, P1 ;  /* 0x000000ff51517207 */ /* 0x000fe20000800000 */
[----:B-----5:R5:W-:Y:S02]  /*6610*/  SYNCS.ARRIVE.TRANS64.RED.A1T0 RZ, [R0+URZ], RZ ;  /* 0x000000ff00ff79a7 */ /* 0x020be400081004ff */
[----:B-----5:R-:W-:Y:S04]  /*6620*/  SEL R0, RZ, 0x1, P1 ;  /* 0x00000001ff007807 */ /* 0x020fe80000800000 */
[----:B-12---:R-:W-:Y:S02]  /*6630*/  LOP3.LUT R80, R80, R0, RZ, 0x3c, !PT ;  /* 0x0000000050507212 */ /* 0x006fe400078e3cff */
.L_x_108:
[----:B------:R-:W-:Y:S05]  /*6640*/  BSYNC B1 ;  /* 0x0000000000017941 */ /* 0x000fea0003800000 */
.L_x_107:
[----:B------:R-:W-:Y:S04]  /*6650*/  SHF.R.U32.HI R0, RZ, 0x15, R39 ;  /* 0x00000015ff007819 */ /* 0x000fe80000011627 */
[----:B------:R-:W-:Y:S01]  /*6660*/  LOP3.LUT P1, RZ, R0, 0x3, R75, 0x48, !PT ;  /* 0x0000000300ff7812 */ /* 0x000fe2000782484b */
[----:B------:R-:W-:Y:S01]  /*6670*/  @!UPT UIADD3 URZ, UPT, UPT, URZ, URZ, URZ ;  /* 0x000000fffffff290 */ /* 0x000fe2000fffe0ff */
[----:B---3--:R-:W-:Y:S11]  /*6680*/  @P0 BRA `(.L_x_112) ;  /* 0x0000000000080947 */ /* 0x008ff60003800000 */
[----:B------:R-:W1:Y:S02]  /*6690*/  SYNCS.PHASECHK.TRANS64.TRYWAIT P0, [R43+URZ+0x160], R4 ;  /* 0x000160042b0075a7 */ /* 0x000e6400080011ff */
[----:B-1----:R-:W-:Y:S05]  /*66a0*/  @!P0 BRA `(.L_x_113) ;  /* 0x0000002400fc8947 */ /* 0x002fea0003800000 */
.L_x_112:
        /* <DEDUP_REMOVED lines=8> */
[----:B------:R-:W5:Y:S01]  /*6730*/  LDCU.64 UR4, c[0x4][0x10] ;  /* 0x01000200ff0477ac */ /* 0x000f620008000a00 */
[----:B--2---:R-:W-:Y:S01]  /*6740*/  MOV R5, UR9 ;  /* 0x0000000900057c02 */ /* 0x004fe20008000f00 */
[----:B-1----:R-:W-:Y:S01]  /*6750*/  IMAD.U32 R4, RZ, RZ, UR8 ;  /* 0x00000008ff047e24 */ /* 0x002fe2000f8e00ff */
[----:B---3--:R-:W-:Y:S01]  /*6760*/  MOV R7, UR7 ;  /* 0x0000000700077c02 */ /* 0x008fe20008000f00 */
[----:B------:R-:W-:Y:S01]  /*6770*/  IMAD.U32 R6, RZ, RZ, UR6 ;  /* 0x00000006ff067e24 */ /* 0x000fe2000f8e00ff */
[----:B-----5:R-:W-:Y:S01]  /*6780*/  MOV R11, UR5 ;  /* 0x00000005000b7c02 */ /* 0x020fe20008000f00 */
[----:B------:R-:W-:Y:S02]  /*6790*/  IMAD.U32 R10, RZ, RZ, UR4 ;  /* 0x00000004ff0a7e24 */ /* 0x000fe4000f8e00ff */
[----:B------:R-:W-:Y:S07]  /*67a0*/  LEPC R20, `(.L_x_114) ;  /* 0x000000001014794e */ /* 0x000fee0000000000 */
[----:B----4-:R-:W-:Y:S05]  /*67b0*/  CALL.ABS.NOINC R14 ;  /* 0x000000000e007343 */ /* 0x010fea0003c00000 */
.L_x_114:
[----:B------:R-:W-:Y:S05]  /*67c0*/  WARPSYNC.ALL ;  /* 0x0000000000007948 */ /* 0x000fea0003800000 */
[----:B------:R-:W-:Y:S01]  /*67d0*/  R2UR UR4, R39 ;  /* 0x00000000270472ca */ /* 0x000fe200000e0000 */
[----:B------:R-:W-:Y:S01]  /*67e0*/  BSSY.RECONVERGENT B0, `(.L_x_115) ;  /* 0x00000a0000007945 */ /* 0x000fe20003800200 */
[----:B------:R-:W-:Y:S02]  /*67f0*/  ISETP.NE.AND P6, PT, R2, RZ, PT ;  /* 0x000000ff0200720c */ /* 0x000fe40003fc5270 */
[C---:B------:R-:W-:Y:S02]  /*6800*/  SHF.L.U32 R2, R48.reuse, 0x10, RZ ;  /* 0x0000001030027819 */ /* 0x040fe400000006ff */
[C---:B------:R-:W-:Y:S02]  /*6810*/  PRMT R3, R48.reuse, 0x8880, RZ ;  /* 0x0000888030037816 */ /* 0x040fe400000000ff */
[----:B------:R-:W-:Y:S02]  /*6820*/  SHF.L.U32 R41, R48, 0x8, RZ ;  /* 0x0000000830297819 */ /* 0x000fe400000006ff */
[----:B------:R-:W-:Y:S02]  /*6830*/  SHF.L.U32 R42, R49, 0x10, RZ ;  /* 0x00000010312a7819 */ /* 0x000fe400000006ff */
[----:B------:R-:W-:Y:S01]  /*6840*/  ISETP.NE.AND P0, PT, R86, RZ, PT ;  /* 0x000000ff5600720c */ /* 0x000fe20003f05270 */
[----:B-1----:R-:W-:Y:S01]  /*6850*/  LDTM.16dp32bit_t0_t15.x32 R4, tmem[UR4] ;  /* 0x00000004000479ee */ /* 0x002fe20008a80000 */
[----:B------:R-:W1:Y:S01]  /*6860*/  LDTM.16dp32bit_t16_t31.x32 R4, tmem[UR4+0x20] ;  /* 0x00002004000479ee */ /* 0x000e620008aa0000 */
[----:B------:R-:W-:Y:S01]  /*6870*/  SHF.R.S32.HI R42, RZ, 0x18, R42 ;  /* 0x00000018ff2a7819 */ /* 0x000fe2000001142a */
[C---:B-1----:R-:W-:Y:S01]  /*6880*/  IMAD R0, R38.reuse, R4, RZ ;  /* 0x0000000426007224 */ /* 0x042fe200078e02ff */
[----:B------:R-:W-:Y:S01]  /*6890*/  SHF.R.S32.HI R4, RZ, 0x18, R2 ;  /* 0x00000018ff047819 */ /* 0x000fe20000011402 */
[C---:B------:R-:W-:Y:S01]  /*68a0*/  IMAD R2, R38.reuse, R5, RZ ;  /* 0x0000000526027224 */ /* 0x040fe200078e02ff */
[----:B------:R-:W-:Y:S01]  /*68b0*/  SHF.R.S32.HI R5, RZ, 0x18, R41 ;  /* 0x00000018ff057819 */ /* 0x000fe20000011429 */
[----:B------:R-:W-:Y:S01]  /*68c0*/  IMAD R0, R3, R40, R0 ;  /* 0x0000002803007224 */ /* 0x000fe200078e0200 */
[----:B------:R-:W-:Y:S01]  /*68d0*/  PRMT R41, R49, 0x8880, RZ ;  /* 0x0000888031297816 */ /* 0x000fe200000000ff */
[----:B------:R-:W-:Y:S02]  /*68e0*/  IMAD R3, R38, R6, RZ ;  /* 0x0000000626037224 */ /* 0x000fe400078e02ff */
[-C--:B------:R-:W-:Y:S01]  /*68f0*/  IMAD R2, R4, R40.reuse, R2 ;  /* 0x0000002804027224 */ /* 0x080fe200078e0202 */
[----:B------:R-:W-:Y:S01]  /*6900*/  SHF.R.S32.HI R4, RZ, 0x18, R48 ;  /* 0x00000018ff047819 */ /* 0x000fe20000011430 */
[----:B------:R-:W-:Y:S02]  /*6910*/  IMAD R7, R38, R7, RZ ;  /* 0x0000000726077224 */ /* 0x000fe400078e02ff */
[-C--:B------:R-:W-:Y:S02]  /*6920*/  IMAD R3, R5, R40.reuse, R3 ;  /* 0x0000002805037224 */ /* 0x080fe400078e0203 */
[----:B------:R-:W-:Y:S02]  /*6930*/  IMAD R7, R4, R40, R7 ;  /* 0x0000002804077224 */ /* 0x000fe400078e0207 */
[C---:B------:R-:W-:Y:S02]  /*6940*/  IMAD R6, R38.reuse, R11, RZ ;  /* 0x0000000b26067224 */ /* 0x040fe400078e02ff */
[C---:B------:R-:W-:Y:S01]  /*6950*/  IMAD R11, R38.reuse, R16, RZ ;  /* 0x00000010260b7224 */ /* 0x040fe200078e02ff */
[----:B------:R-:W-:Y:S01]  /*6960*/  I2IP.S8.S32.SAT R52, R7, R3, RZ ;  /* 0x0000000307347239 */ /* 0x000fe200000014ff */
[C---:B------:R-:W-:Y:S02]  /*6970*/  IMAD R16, R38.reuse, R21, RZ ;  /* 0x0000001526107224 */ /* 0x040fe400078e02ff */
[----:B------:R-:W-:Y:S01]  /*6980*/  IMAD R21, R38, R26, RZ ;  /* 0x0000001a26157224 */ /* 0x000fe200078e02ff */
[----:B------:R-:W-:Y:S01]  /*6990*/  I2IP.S8.S32.SAT R52, R2, R0, R52 ;  /* 0x0000000002347239 */ /* 0x000fe20000001434 */
[C---:B------:R-:W-:Y:S01]  /*69a0*/  IMAD R26, R38.reuse, R31, RZ ;  /* 0x0000001f261a7224 */ /* 0x040fe200078e02ff */
[----:B------:R-:W-:Y:S01]  /*69b0*/  SHF.R.S32.HI R2, RZ, 0x18, R49 ;  /* 0x00000018ff027819 */ /* 0x000fe20000011431 */
[C---:B------:R-:W-:Y:S02]  /*69c0*/  IMAD R3, R38.reuse, R8, RZ ;  /* 0x0000000826037224 */ /* 0x040fe400078e02ff */
[----:B------:R-:W-:Y:S02]  /*69d0*/  IMAD.SHL.U32 R31, R49, 0x100, RZ ;  /* 0x00000100311f7824 */ /* 0x000fe400078e00ff */
[C---:B------:R-:W-:Y:S02]  /*69e0*/  IMAD R8, R38.reuse, R13, RZ ;  /* 0x0000000d26087224 */ /* 0x040fe400078e02ff */
[C---:B------:R-:W-:Y:S01]  /*69f0*/  IMAD R13, R38.reuse, R18, RZ ;  /* 0x00000012260d7224 */ /* 0x040fe200078e02ff */
[----:B------:R-:W-:Y:S01]  /*6a00*/  SHF.R.S32.HI R0, RZ, 0x18, R31 ;  /* 0x00000018ff007819 */ /* 0x000fe2000001141f */
[----:B------:R-:W-:Y:S01]  /*6a10*/  IMAD R18, R38, R23, RZ ;  /* 0x0000001726127224 */ /* 0x000fe200078e02ff */
[----:B------:R-:W-:Y:S01]  /*6a20*/  SHF.L.U32 R31, R50, 0x10, RZ ;  /* 0x00000010321f7819 */ /* 0x000fe200000006ff */
[C---:B------:R-:W-:Y:S02]  /*6a30*/  IMAD R4, R38.reuse, R9, RZ ;  /* 0x0000000926047224 */ /* 0x040fe400078e02ff */
[C---:B------:R-:W-:Y:S01]  /*6a40*/  IMAD R23, R38.reuse, R28, RZ ;  /* 0x0000001c26177224 */ /* 0x040fe200078e02ff */
[----:B------:R-:W-:Y:S01]  /*6a50*/  SHF.R.S32.HI R31, RZ, 0x18, R31 ;  /* 0x00000018ff1f7819 */ /* 0x000fe2000001141f */
[C---:B------:R-:W-:Y:S02]  /*6a60*/  IMAD R7, R38.reuse, R12, RZ ;  /* 0x0000000c26077224 */ /* 0x040fe400078e02ff */
[----:B------:R-:W-:Y:S01]  /*6a70*/  IMAD R28, R38, R33, RZ ;  /* 0x00000021261c7224 */ /* 0x000fe200078e02ff */
[----:B------:R-:W-:Y:S01]  /*6a80*/  PRMT R33, R50, 0x8880, RZ ;  /* 0x0000888032217816 */ /* 0x000fe200000000ff */
[----:B------:R-:W-:Y:S02]  /*6a90*/  IMAD R3, R41, R40, R3 ;  /* 0x0000002829037224 */ /* 0x000fe400078e0203 */
[C---:B------:R-:W-:Y:S02]  /*6aa0*/  IMAD R12, R38.reuse, R17, RZ ;  /* 0x00000011260c7224 */ /* 0x040fe400078e02ff */
[C---:B------:R-:W-:Y:S02]  /*6ab0*/  IMAD R5, R38.reuse, R10, RZ ;  /* 0x0000000a26057224 */ /* 0x040fe400078e02ff */
[----:B------:R-:W-:Y:S02]  /*6ac0*/  IMAD R17, R38, R22, RZ ;  /* 0x0000001626117224 */ /* 0x000fe400078e02ff */
[----:B------:R-:W-:Y:S02]  /*6ad0*/  IMAD R4, R42, R40, R4 ;  /* 0x000000282a047224 */ /* 0x000fe400078e0204 */
[C---:B------:R-:W-:Y:S02]  /*6ae0*/  IMAD R22, R38.reuse, R27, RZ ;  /* 0x0000001b26167224 */ /* 0x040fe400078e02ff */
[----:B------:R-:W-:Y:S01]  /*6af0*/  IMAD R27, R38, R32, RZ ;  /* 0x00000020261b7224 */ /* 0x000fe200078e02ff */
[----:B------:R-:W-:Y:S01]  /*6b00*/  SHF.L.U32 R32, R50, 0x8, RZ ;  /* 0x0000000832207819 */ /* 0x000fe200000006ff */
[-C--:B------:R-:W-:Y:S02]  /*6b10*/  IMAD R5, R0, R40.reuse, R5 ;  /* 0x0000002800057224 */ /* 0x080fe400078e0205 */
[----:B------:R-:W-:Y:S01]  /*6b20*/  IMAD.MOV.U32 R0, RZ, RZ, R33 ;  /* 0x000000ffff007224 */ /* 0x000fe200078e0021 */
[----:B------:R-:W-:Y:S01]  /*6b30*/  SHF.R.S32.HI R32, RZ, 0x18, R32 ;  /* 0x00000018ff207819 */ /* 0x000fe20000011420 */
[-C--:B------:R-:W-:Y:S01]  /*6b40*/  IMAD R6, R2, R40.reuse, R6 ;  /* 0x0000002802067224 */ /* 0x080fe200078e0206 */
[----:B------:R-:W-:Y:S01]  /*6b50*/  SHF.R.S32.HI R2, RZ, 0x18, R50 ;  /* 0x00000018ff027819 */ /* 0x000fe20000011432 */
[----:B------:R-:W-:Y:S01]  /*6b60*/  IMAD R7, R0, R40, R7 ;  /* 0x0000002800077224 */ /* 0x000fe200078e0207 */
[----:B------:R-:W-:Y:S01]  /*6b70*/  PRMT R0, R51, 0x8880, RZ ;  /* 0x0000888033007816 */ /* 0x000fe200000000ff */
[----:B------:R-:W-:Y:S01]  /*6b80*/  IMAD R9, R38, R14, RZ ;  /* 0x0000000e26097224 */ /* 0x000fe200078e02ff */
[----:B------:R-:W-:Y:S01]  /*6b90*/  I2IP.S8.S32.SAT R6, R6, R5, RZ ;  /* 0x0000000506067239 */ /* 0x000fe200000014ff */
[-C--:B------:R-:W-:Y:S01]  /*6ba0*/  IMAD R8, R31, R40.reuse, R8 ;  /* 0x000000281f087224 */ /* 0x080fe200078e0208 */
[C---:B------:R-:W-:Y:S01]  /*6bb0*/  SHF.L.U32 R31, R51.reuse, 0x8, RZ ;  /* 0x00000008331f7819 */ /* 0x040fe200000006ff */
[----:B------:R-:W-:Y:S01]  /*6bc0*/  IMAD R10, R38, R15, RZ ;  /* 0x0000000f260a7224 */ /* 0x000fe200078e02ff */
[----:B------:R-:W-:Y:S01]  /*6bd0*/  I2IP.S8.S32.SAT R53, R4, R3, R6 ;  /* 0x0000000304357239 */ /* 0x000fe20000001406 */
[-C--:B------:R-:W-:Y:S01]  /*6be0*/  IMAD R9, R32, R40.reuse, R9 ;  /* 0x0000002820097224 */ /* 0x080fe200078e0209 */
[----:B------:R-:W-:Y:S01]  /*6bf0*/  SHF.R.S32.HI R5, RZ, 0x18, R31 ;  /* 0x00000018ff057819 */ /* 0x000fe2000001141f */
[-C--:B------:R-:W-:Y:S01]  /*6c00*/  IMAD R10, R2, R40.reuse, R10 ;  /* 0x00000028020a7224 */ /* 0x080fe200078e020a */
[----:B------:R-:W-:Y:S01]  /*6c10*/  SHF.L.U32 R2, R51, 0x10, RZ ;  /* 0x0000001033027819 */ /* 0x000fe200000006ff */
[----:B------:R-:W-:Y:S01]  /*6c20*/  IMAD R11, R0, R40, R11 ;  /* 0x00000028000b7224 */ /* 0x000fe200078e020b */
[----:B------:R-:W-:Y:S01]  /*6c30*/  SHF.R.S32.HI R0, RZ, 0x18, R51 ;  /* 0x00000018ff007819 */ /* 0x000fe20000011433 */
[C---:B------:R-:W-:Y:S01]  /*6c40*/  IMAD R15, R38.reuse, R20, RZ ;  /* 0x00000014260f7224 */ /* 0x040fe200078e02ff */
[----:B------:R-:W-:Y:S01]  /*6c50*/  SHF.R.S32.HI R2, RZ, 0x18, R2 ;  /* 0x00000018ff027819 */ /* 0x000fe20000011402 */
[C---:B------:R-:W-:Y:S01]  /*6c60*/  IMAD R14, R38.reuse, R19, RZ ;  /* 0x00000013260e7224 */ /* 0x040fe200078e02ff */
[C---:B----4-:R-:W-:Y:S01]  /*6c70*/  SHF.L.U32 R4, R45.reuse, 0x10, RZ ;  /* 0x000000102d047819 */ /* 0x050fe200000006ff */
[----:B------:R-:W-:Y:S01]  /*6c80*/  IMAD R19, R38, R24, RZ ;  /* 0x0000001826137224 */ /* 0x000fe200078e02ff */
[----:B------:R-:W-:Y:S01]  /*6c90*/  PRMT R3, R45, 0x8880, RZ ;  /* 0x000088802d037816 */ /* 0x000fe200000000ff */
[-C--:B------:R-:W-:Y:S01]  /*6ca0*/  IMAD R12, R2, R40.reuse, R12 ;  /* 0x00000028020c7224 */ /* 0x080fe200078e020c */
[----:B------:R-:W-:Y:S01]  /*6cb0*/  PRMT R2, R44, 0x8880, RZ ;  /* 0x000088802c027816 */ /* 0x000fe200000000ff */
[-C--:B------:R-:W-:Y:S01]  /*6cc0*/  IMAD R13, R5, R40.reuse, R13 ;  /* 0x00000028050d7224 */ /* 0x080fe200078e020d */
[----:B------:R-:W-:Y:S01]  /*6cd0*/  SHF.R.S32.HI R4, RZ, 0x18, R4 ;  /* 0x00000018ff047819 */ /* 0x000fe20000011404 */
[----:B------:R-:W-:Y:S01]  /*6ce0*/  IMAD R14, R0, R40, R14 ;  /* 0x00000028000e7224 */ /* 0x000fe200078e020e */
[----:B------:R-:W-:Y:S01]  /*6cf0*/  MOV R0, R2 ;  /* 0x0000000200007202 */ /* 0x000fe20000000f00 */
[----:B------:R-:W-:Y:S01]  /*6d00*/  IMAD.U32 R5, R44, 0x10000, RZ ;  /* 0x000100002c057824 */ /* 0x000fe200078e00ff */
[----:B------:R-:W-:Y:S01]  /*6d10*/  I2IP.S8.S32.SAT R9, R10, R9, RZ ;  /* 0x000000090a097239 */ /* 0x000fe200000014ff */
[----:B------:R-:W-:Y:S01]  /*6d20*/  IMAD R20, R38, R25, RZ ;  /* 0x0000001926147224 */ /* 0x000fe200078e02ff */
[----:B------:R-:W-:Y:S01]  /*6d30*/  I2IP.S8.S32.SAT R13, R14, R13, RZ ;  /* 0x0000000d0e0d7239 */ /* 0x000fe200000014ff */
[----:B------:R-:W-:Y:S01]  /*6d40*/  IMAD R15, R0, R40, R15 ;  /* 0x00000028000f7224 */ /* 0x000fe200078e020f */
[----:B------:R-:W-:Y:S01]  /*6d50*/  SHF.R.S32.HI R2, RZ, 0x18, R5 ;  /* 0x00000018ff027819 */ /* 0x000fe20000011405 */
[----:B------:R-:W-:Y:S01]  /*6d60*/  IMAD R24, R38, R29, RZ ;  /* 0x0000001d26187224 */ /* 0x000fe200078e02ff */
[----:B------:R-:W-:Y:S01]  /*6d70*/  SHF.L.U32 R0, R44, 0x8, RZ ;  /* 0x000000082c007819 */ /* 0x000fe200000006ff */
[----:B------:R-:W-:Y:S01]  /*6d80*/  IMAD R25, R38, R30, RZ ;  /* 0x0000001e26197224 */ /* 0x000fe200078e02ff */
[----:B------:R-:W-:Y:S01]  /*6d90*/  I2IP.S8.S32.SAT R54, R8, R7, R9 ;  /* 0x0000000708367239 */ /* 0x000fe20000001409 */
[----:B------:R-:W-:Y:S01]  /*6da0*/  IMAD R16, R2, R40, R16 ;  /* 0x0000002802107224 */ /* 0x000fe200078e0210 */
[----:B------:R-:W-:Y:S01]  /*6db0*/  SHF.R.S32.HI R0, RZ, 0x18, R0 ;  /* 0x00000018ff007819 */ /* 0x000fe20000011400 */
[----:B------:R-:W-:Y:S01]  /*6dc0*/  IMAD R29, R38, R34, RZ ;  /* 0x00000022261d7224 */ /* 0x000fe200078e02ff */
[----:B------:R-:W-:Y:S01]  /*6dd0*/  SHF.R.S32.HI R2, RZ, 0x18, R44 ;  /* 0x00000018ff027819 */ /* 0x000fe2000001142c */
[----:B------:R-:W-:Y:S01]  /*6de0*/  IMAD.SHL.U32 R5, R45, 0x100, RZ ;  /* 0x000001002d057824 */ /* 0x000fe200078e00ff */
[----:B------:R-:W-:Y:S01]  /*6df0*/  I2IP.S8.S32.SAT R55, R12, R11, R13 ;  /* 0x0000000b0c377239 */ /* 0x000fe2000000140d */
[-C--:B------:R-:W-:Y:S02]  /*6e00*/  IMAD R17, R0, R40.reuse, R17 ;  /* 0x0000002800117224 */ /* 0x080fe400078e0211 */
[-C--:B------:R-:W-:Y:S01]  /*6e10*/  IMAD R18, R2, R40.reuse, R18 ;  /* 0x0000002802127224 */ /* 0x080fe200078e0212 */
[----:B------:R-:W-:Y:S01]  /*6e20*/  SHF.R.S32.HI R0, RZ, 0x18, R5 ;  /* 0x00000018ff007819 */ /* 0x000fe20000011405 */
[-C--:B------:R-:W-:Y:S01]  /*6e30*/  IMAD R19, R3, R40.reuse, R19 ;  /* 0x0000002803137224 */ /* 0x080fe200078e0213 */
[----:B------:R-:W-:Y:S01]  /*6e40*/  SHF.R.S32.HI R2, RZ, 0x18, R45 ;  /* 0x00000018ff027819 */ /* 0x000fe2000001142d */
[-C--:B------:R-:W-:Y:S01]  /*6e50*/  IMAD R20, R4, R40.reuse, R20 ;  /* 0x0000002804147224 */ /* 0x080fe200078e0214 */
[----:B------:R-:W-:Y:S01]  /*6e60*/  SHF.L.U32 R4, R46, 0x10, RZ ;  /* 0x000000102e047819 */ /* 0x000fe200000006ff */
[-C--:B------:R-:W-:Y:S01]  /*6e70*/  IMAD R21, R0, R40.reuse, R21 ;  /* 0x0000002800157224 */ /* 0x080fe200078e0215 */
[C---:B------:R-:W-:Y:S01]  /*6e80*/  PRMT R0, R46.reuse, 0x8880, RZ ;  /* 0x000088802e007816 */ /* 0x040fe200000000ff */
[----:B------:R1:W-:Y:S01]  /*6e90*/  STS.128 [R69+UR44+0x2200], R52 ;  /* 0x0022003445007988 */ /* 0x0003e20008000c2c */
[----:B------:R-:W-:Y:S01]  /*6ea0*/  SHF.L.U32 R3, R46, 0x8, RZ ;  /* 0x000000082e037819 */ /* 0x000fe200000006ff */
[-C--:B------:R-:W-:Y:S01]  /*6eb0*/  IMAD R22, R2, R40.reuse, R22 ;  /* 0x0000002802167224 */ /* 0x080fe200078e0216 */
[----:B------:R-:W-:Y:S01]  /*6ec0*/  SHF.R.S32.HI R2, RZ, 0x18, R4 ;  /* 0x00000018ff027819 */ /* 0x000fe20000011404 */
[-C--:B------:R-:W-:Y:S01]  /*6ed0*/  IMAD R23, R0, R40.reuse, R23 ;  /* 0x0000002800177224 */ /* 0x080fe200078e0217 */
[----:B------:R-:W-:Y:S01]  /*6ee0*/  SHF.R.S32.HI R3, RZ, 0x18, R3 ;  /* 0x00000018ff037819 */ /* 0x000fe20000011403 */
[----:B------:R-:W-:Y:S01]  /*6ef0*/  IMAD R30, R38, R35, RZ ;  /* 0x00000023261e7224 */ /* 0x000fe200078e02ff */
[----:B------:R-:W-:Y:S01]  /*6f00*/  SHF.R.S32.HI R0, RZ, 0x18, R46 ;  /* 0x00000018ff007819 */ /* 0x000fe2000001142e */
[-C--:B------:R-:W-:Y:S01]  /*6f10*/  IMAD R24, R2, R40.reuse, R24 ;  /* 0x0000002802187224 */ /* 0x080fe200078e0218 */
[----:B------:R-:W-:Y:S01]  /*6f20*/  PRMT R2, R47, 0x8880, RZ ;  /* 0x000088802f027816 */ /* 0x000fe200000000ff */
[-C--:B------:R-:W-:Y:S01]  /*6f30*/  IMAD R25, R3, R40.reuse, R25 ;  /* 0x0000002803197224 */ /* 0x080fe200078e0219 */
[C---:B------:R-:W-:Y:S01]  /*6f40*/  SHF.L.U32 R3, R47.reuse, 0x10, RZ ;  /* 0x000000102f037819 */ /* 0x040fe200000006ff */
[----:B------:R-:W-:Y:S01]  /*6f50*/  IMAD.SHL.U32 R4, R47, 0x100, RZ ;  /* 0x000001002f047824 */ /* 0x000fe200078e00ff */
[----:B------:R-:W-:Y:S01]  /*6f60*/  SHF.R.S32.HI R5, RZ, 0x18, R47 ;  /* 0x00000018ff057819 */ /* 0x000fe2000001142f */
[-C--:B------:R-:W-:Y:S01]  /*6f70*/  IMAD R26, R0, R40.reuse, R26 ;  /* 0x00000028001a7224 */ /* 0x080fe200078e021a */
[----:B------:R-:W-:Y:S01]  /*6f80*/  SHF.R.S32.HI R3, RZ, 0x18, R3 ;  /* 0x00000018ff037819 */ /* 0x000fe20000011403 */
[-C--:B------:R-:W-:Y:S01]  /*6f90*/  IMAD R27, R2, R40.reuse, R27 ;  /* 0x00000028021b7224 */ /* 0x080fe200078e021b */
[----:B------:R-:W-:Y:S02]  /*6fa0*/  SHF.R.S32.HI R4, RZ, 0x18, R4 ;  /* 0x00000018ff047819 */ /* 0x000fe40000011404 */
[----:B------:R-:W-:Y:S01]  /*6fb0*/  I2IP.S8.S32.SAT R17, R18, R17, RZ ;  /* 0x0000001112117239 */ /* 0x000fe200000014ff */
[-C--:B------:R-:W-:Y:S01]  /*6fc0*/  IMAD R28, R3, R40.reuse, R28 ;  /* 0x00000028031c7224 */ /* 0x080fe200078e021c */
[----:B------:R-:W-:Y:S01]  /*6fd0*/  I2IP.S8.S32.SAT R21, R22, R21, RZ ;  /* 0x0000001516157239 */ /* 0x000fe200000014ff */
[-C--:B------:R-:W-:Y:S01]  /*6fe0*/  IMAD R29, R4, R40.reuse, R29 ;  /* 0x00000028041d7224 */ /* 0x080fe200078e021d */
[----:B------:R-:W-:Y:S01]  /*6ff0*/  I2IP.S8.S32.SAT R16, R16, R15, R17 ;  /* 0x0000000f10107239 */ /* 0x000fe20000001411 */
[----:B------:R-:W-:Y:S01]  /*7000*/  IMAD R30, R5, R40, R30 ;  /* 0x00000028051e7224 */ /* 0x000fe200078e021e */
[----:B------:R-:W-:Y:S02]  /*7010*/  I2IP.S8.S32.SAT R17, R20, R19, R21 ;  /* 0x0000001314117239 */ /* 0x000fe40000001415 */
[----:B------:R-:W-:Y:S02]  /*7020*/  I2IP.S8.S32.SAT R18, R26, R25, RZ ;  /* 0x000000191a127239 */ /* 0x000fe400000014ff */
[----:B------:R-:W-:Y:S02]  /*7030*/  I2IP.S8.S32.SAT R19, R30, R29, RZ ;  /* 0x0000001d1e137239 */ /* 0x000fe400000014ff */
[----:B------:R-:W-:Y:S02]  /*7040*/  IADD3 R2, PT, PT, R69, UR44, RZ ;  /* 0x0000002c45027c10 */ /* 0x000fe4000fffe0ff */
[----:B------:R-:W-:Y:S02]  /*7050*/  SHF.L.U32 R0, R79, 0x4, RZ ;  /* 0x000000044f007819 */ /* 0x000fe400000006ff */
[----:B------:R-:W-:Y:S02]  /*7060*/  I2IP.S8.S32.SAT R18, R24, R23, R18 ;  /* 0x0000001718127239 */ /* 0x000fe40000001412 */
[----:B------:R-:W-:Y:S02]  /*7070*/  I2IP.S8.S32.SAT R19, R28, R27, R19 ;  /* 0x0000001b1c137239 */ /* 0x000fe40000001413 */
[----:B------:R-:W-:Y:S02]  /*7080*/  IADD3 R87, PT, PT, R2, R0, RZ ;  /* 0x0000000002577210 */ /* 0x000fe40007ffe0ff */
[----:B------:R-:W-:Y:S02]  /*7090*/  LEA R3, R81, UR44, 0x3 ;  /* 0x0000002c51037c11 */ /* 0x000fe4000f8e18ff */
[----:B------:R-:W-:Y:S01]  /*70a0*/  @P6 SHF.L.U32 R4, R80, 0x1f, RZ ;  /* 0x0000001f50046819 */ /* 0x000fe200000006ff */
[----:B------:R1:W-:Y:S01]  /*70b0*/  STS.128 [R87+0x2210], R16 ;  /* 0x0022101057007388 */ /* 0x0003e20000000c00 */
[----:B------:R-:W-:Y:S01]  /*70c0*/  @!PT LDS RZ, [RZ] ;  /* 0x00000000fffff984 */ /* 0x000fe20000000800 */
[----:B------:R-:W-:Y:S01]  /*70d0*/  @!PT LDS RZ, [RZ] ;  /* 0x00000000fffff984 */ /* 0x000fe20000000800 */
[----:B------:R-:W-:Y:S01]  /*70e0*/  @!PT LDS RZ, [RZ] ;  /* 0x00000000fffff984 */ /* 0x000fe20000000800 */
[----:B------:R-:W-:Y:S01]  /*70f0*/  @!PT LDS RZ, [RZ] ;  /* 0x00000000fffff984 */ /* 0x000fe20000000800 */
[----:B------:R2:W-:Y:S07]  /*7100*/  MEMBAR.ALL.CTA ;  /* 0x0000000000007992 */ /* 0x0005ee0000008000 */
[----:B--2---:R-:W2:Y:S02]  /*7110*/  FENCE.VIEW.ASYNC.S ;  /* 0x00000000000073c6 */ /* 0x004ea40000000000 */
[----:B--2---:R-:W-:Y:S06]  /*7120*/  BAR.SYNC.DEFER_BLOCKING 0x1, 0x80 ;  /* 0x0042000000007b1d */ /* 0x004fec0000010000 */
[----:B------:R-:W-:Y:S05]  /*7130*/  @P0 BRA `(.L_x_116) ;  /* 0x0000000000280947 */ /* 0x000fea0003800000 */
[----:B------:R-:W2:Y:S01]  /*7140*/  LDCU.64 UR6, c[0x0][0x348] ;  /* 0x00006900ff0677ac */ /* 0x000ea20008000a00 */
[----:B------:R-:W-:Y:S01]  /*7150*/  UIADD3 UR4, UPT, UPT, UR44, 0x2200, URZ ;  /* 0x000022002c047890 */ /* 0x000fe2000fffe0ff */
[----:B------:R-:W-:Y:S05]  /*7160*/  UMOV UR51, UR36 ;  /* 0x0000002400337c82 */ /* 0x000fea0008000000 */
[----:B------:R-:W-:Y:S04]  /*7170*/  MOV R85, UR4 ;  /* 0x0000000400557c02 */ /* 0x000fe80008000f00 */
[----:B------:R-:W-:Y:S01]  /*7180*/  R2UR UR48, R85 ;  /* 0x00000000553072ca */ /* 0x000fe200000e0000 */
[----:B--2---:R-:W-:Y:S04]  /*7190*/  UIADD3 UR4, UP0, UPT, UR6, 0x680, URZ ;  /* 0x0000068006047890 */ /* 0x004fe8000ff1e0ff */
[----:B------:R-:W-:Y:S09]  /*71a0*/  UIADD3.X UR5, UPT, UPT, URZ, UR7, URZ, UP0, !UPT ;  /* 0x00000007ff057290 */ /* 0x000ff200087fe4ff */
[----:B------:R2:W-:Y:S01]  /*71b0*/  UTMASTG.3D [UR48], [UR4] ;  /* 0x00000030040073b5 */ /* 0x0005e20008010000 */
[----:B------:R0:W-:Y:S01]  /*71c0*/  UTMACMDFLUSH ;  /* 0x00000000000079b7 */ /* 0x0001e20000000000 */
[----:B--2---:R-:W-:Y:S04]  /*71d0*/  DEPBAR.LE SB0, 0x1 ;  /* 0x000080400000791a */ /* 0x004fe80000000000 */
.L_x_116:
[----:B------:R-:W-:Y:S05]  /*71e0*/  BSYNC.RECONVERGENT B0 ;  /* 0x0000000000007941 */ /* 0x000fea0003800200 */
.L_x_115:
[----:B------:R-:W-:Y:S06]  /*71f0*/  BAR.SYNC.DEFER_BLOCKING 0x1, 0x80 ;  /* 0x0042000000007b1d */ /* 0x000fec0000010000 */
[----:B------:R-:W2:Y:S01]  /*7200*/  @P6 SYNCS.PHASECHK.TRANS64.TRYWAIT P0, [R3+URZ+0x110], R4 ;  /* 0x00011004030065a7 */ /* 0x000ea200080011ff */
[----:B------:R-:W-:Y:S01]  /*7210*/  BSSY B1, `(.L_x_117) ;  /* 0x000001f000017945 */ /* 0x000fe20003800000 */
[----:B--2---:R-:W-:Y:S03]  /*7220*/  @P6 SEL R56, RZ, 0x1, !P0 ;  /* 0x00000001ff386807 */ /* 0x004fe60004000000 */
[----:B------:R-:W-:Y:S05]  /*7230*/  @!P6 BRA `(.L_x_118) ;  /* 0x000000000070e947 */ /* 0x000fea0003800000 */
[----:B------:R-:W-:Y:S01]  /*7240*/  ISETP.NE.AND P1, PT, R57, RZ, PT ;  /* 0x000000ff3900720c */ /* 0x000fe20003f25270 */
[----:B------:R-:W-:Y:S01]  /*7250*/  BSSY B0, `(.L_x_119) ;  /* 0x0000008000007945 */ /* 0x000fe20003800000 */
[----:B------:R-:W-:Y:S11]  /*7260*/  ISETP.NE.AND P0, PT, R56, RZ, PT ;  /* 0x000000ff3800720c */ /* 0x000ff60003f05270 */
[----:B------:R-:W-:Y:S04]  /*7270*/  @P1 IMAD R2, R81, 0x1000, R2 ;  /* 0x0000100051021824 */ /* 0x000fe800078e0202 */
[----:B------:R-:W-:Y:S01]  /*7280*/  @P1 IMAD.IADD R4, R0, 0x1, R2 ;  /* 0x0000000100041824 */ /* 0x000fe200078e0202 */
[----:B------:R-:W-:Y:S06]  /*7290*/  @P0 BRA `(.L_x_120) ;  /* 0x00000000000c0947 */ /* 0x000fec0003800000 */
[----:B------:R-:W-:Y:S04]  /*72a0*/  SHF.L.U32 R0, R80, 0x1f, RZ ;  /* 0x0000001f50007819 */ /* 0x000fe800000006ff */
[----:B------:R-:W2:Y:S02]  /*72b0*/  SYNCS.PHASECHK.TRANS64.TRYWAIT P0, [R3+URZ+0x110], R0 ;  /* 0x00011000030075a7 */ /* 0x000ea400080011ff */
[----:B--2---:R-:W-:Y:S05]  /*72c0*/  @!P0 BRA `(.L_x_121) ;  /* 0x0000001c00088947 */ /* 0x004fea0003800000 */
.L_x_120:
[----:B------:R-:W-:Y:S05]  /*72d0*/  BSYNC B0 ;  /* 0x0000000000007941 */ /* 0x000fea0003800000 */
.L_x_119:
[----:B------:R-:W-:Y:S01]  /*72e0*/  ISETP.NE.AND P0, PT, R57, RZ, PT ;  /* 0x000000ff3900720c */ /* 0x000fe20003f05270 */
[----:B--2---:R-:W-:Y:S02]  /*72f0*/  VIADD R3, R3, 0x120 ;  /* 0x0000012003037836 */ /* 0x004fe40000000000 */
[----:B------:R-:W-:Y:S02]  /*7300*/  IMAD.U32 R0, RZ, RZ, UR45 ;  /* 0x0000002dff007e24 */ /* 0x000fe4000f8e00ff */
[----:B------:R-:W-:Y:S03]  /*7310*/  VIADD R81, R81, 0x1 ;  /* 0x0000000151517836 */ /* 0x000fe60000000000 */
[----:B------:R-:W-:Y:S05]  /*7320*/  PRMT R0, R0, 0x654, R3 ;  /* 0x0000065400007816 */ /* 0x000fea0000000003 */
[----:B------:R2:W3:Y:S04]  /*7330*/  @P0 LDS.128 R48, [R2+0x200] ;  /* 0x0002000002300984 */ /* 0x0004e80000000c00 */
        /* <DEDUP_REMOVED lines=11> */
[----:B--23--:R-:W-:Y:S02]  /*73f0*/  LOP3.LUT R80, R80, R0, RZ, 0x3c, !PT ;  /* 0x0000000050507212 */ /* 0x00cfe400078e3cff */
.L_x_118:
[----:B------:R-:W-:Y:S05]  /*7400*/  BSYNC B1 ;  /* 0x0000000000017941 */ /* 0x000fea0003800000 */
.L_x_117:
[----:B------:R-:W-:Y:S05]  /*7410*/  VIADD R0, R39, 0x40 ;  /* 0x0000004027007836 */ /* 0x000fea0000000000 */
[----:B------:R-:W-:Y:S04]  /*7420*/  SHF.R.U32.HI R0, RZ, 0x15, R0 ;  /* 0x00000015ff007819 */ /* 0x000fe80000011600 */
[----:B------:R-:W-:Y:S11]  /*7430*/  LOP3.LUT P0, RZ, R0, 0x3, R75, 0x48, !PT ;  /* 0x0000000300ff7812 */ /* 0x000ff6000780484b */
[----:B------:R-:W-:Y:S02]  /*7440*/  @!UPT UIADD3 URZ, UPT, UPT, URZ, URZ, URZ ;  /* 0x000000fffffff290 */ /* 0x000fe4000fffe0ff */
[----:B------:R-:W-:Y:S05]  /*7450*/  @!P0 BRA `(.L_x_122) ;  /* 0x0000000000408947 */ /* 0x000fea0003800000 */
[----:B------:R-:W2:Y:S01]  /*7460*/  LDCU.64 UR8, c[0x4][0x70] ;  /* 0x01000e00ff0877ac */ /* 0x000ea20008000a00 */
[----:B------:R-:W-:Y:S01]  /*7470*/  MOV R3, 0x0 ;  /* 0x0000000000037802 */ /* 0x000fe20000000f00 */
[----:B------:R-:W-:Y:S02]  /*7480*/  HFMA2 R12, -RZ, RZ, 0, 5.9604644775390625e-08 ;  /* 0x00000001ff0c7431 */ /* 0x000fe400000001ff */
[----:B------:R-:W-:Y:S02]  /*7490*/  IMAD.MOV.U32 R8, RZ, RZ, 0x192 ;  /* 0x00000192ff087424 */ /* 0x000fe400078e00ff */
[----:B------:R-:W-:Y:S01]  /*74a0*/  IMAD.MOV.U32 R13, RZ, RZ, RZ ;  /* 0x000000ffff0d7224 */ /* 0x000fe200078e00ff */
[----:B------:R-:W3:Y:S01]  /*74b0*/  LDCU.64 UR6, c[0x4][0x78] ;  /* 0x01000f00ff0677ac */ /* 0x000ee20008000a00 */
[----:B------:R-:W1:Y:S01]  /*74c0*/  LDC.64 R2, c[0x4][R3] ;  /* 0x0100000003027b82 */ /* 0x000e620000000a00 */
[----:B------:R-:W5:Y:S01]  /*74d0*/  LDCU.64 UR4, c[0x4][0x10] ;  /* 0x01000200ff0477ac */ /* 0x000f620008000a00 */
[----:B--2---:R-:W-:Y:S01]  /*74e0*/  MOV R5, UR9 ;  /* 0x0000000900057c02 */ /* 0x004fe20008000f00 */
[----:B------:R-:W-:Y:S01]  /*74f0*/  IMAD.U32 R4, RZ, RZ, UR8 ;  /* 0x00000008ff047e24 */ /* 0x000fe2000f8e00ff */
[----:B---3--:R-:W-:Y:S01]  /*7500*/  MOV R7, UR7 ;  /* 0x0000000700077c02 */ /* 0x008fe20008000f00 */
[----:B------:R-:W-:Y:S01]  /*7510*/  IMAD.U32 R6, RZ, RZ, UR6 ;  /* 0x00000006ff067e24 */ /* 0x000fe2000f8e00ff */
[----:B-----5:R-:W-:Y:S01]  /*7520*/  MOV R11, UR5 ;  /* 0x00000005000b7c02 */ /* 0x020fe20008000f00 */
[----:B------:R-:W-:Y:S02]  /*7530*/  IMAD.U32 R10, RZ, RZ, UR4 ;  /* 0x00000004ff0a7e24 */ /* 0x000fe4000f8e00ff */
[----:B------:R-:W-:Y:S07]  /*7540*/  LEPC R20, `(.L_x_122) ;  /* 0x000000001014794e */ /* 0x000fee0000000000 */
[----:B-1--4-:R-:W-:Y:S05]  /*7550*/  CALL.ABS.NOINC R2 ;  /* 0x0000000002007343 */ /* 0x012fea0003c00000 */
.L_x_122:
[----:B------:R-:W-:Y:S01]  /*7560*/  ISETP.NE.AND P0, PT, R86, RZ, PT ;  /* 0x000000ff5600720c */ /* 0x000fe20003f05270 */
[----:B------:R-:W-:Y:S05]  /*7570*/  WARPSYNC.ALL ;  /* 0x0000000000007948 */ /* 0x000fea0003800000 */
[----:B------:R-:W-:Y:S01]  /*7580*/  IMAD.SHL.U32 R66, R49, 0x100, RZ ;  /* 0x0000010031427824 */ /* 0x000fe200078e00ff */
[----:B------:R-:W-:Y:S01]  /*7590*/  R2UR UR4, R39 ;  /* 0x00000000270472ca */ /* 0x000fe200000e0000 */
[----:B------:R-:W-:Y:S01]  /*75a0*/  IMAD.SHL.U32 R60, R51, 0x100, RZ ;  /* 0x00000100333c7824 */ /* 0x000fe200078e00ff */
[C---:B------:R-:W-:Y:S01]  /*75b0*/  SHF.L.U32 R2, R48.reuse, 0x10, RZ ;  /* 0x0000001030027819 */ /* 0x040fe200000006ff */
[----:B-1--4-:R-:W-:Y:S01]  /*75c0*/  IMAD.SHL.U32 R54, R45, 0x100, RZ ;  /* 0x000001002d367824 */ /* 0x012fe200078e00ff */
[C---:B------:R-:W-:Y:S01]  /*75d0*/  PRMT R0, R48.reuse, 0x8880, RZ ;  /* 0x0000888030007816 */ /* 0x040fe200000000ff */
[----:B------:R-:W-:Y:S01]  /*75e0*/  BSSY.RECONVERGENT B0, `(.L_x_123) ;  /* 0x000009f000007945 */ /* 0x000fe20003800200 */
[----:B------:R-:W-:Y:S02]  /*75f0*/  SHF.L.U32 R3, R48, 0x8, RZ ;  /* 0x0000000830037819 */ /* 0x000fe400000006ff */
[----:B------:R-:W-:Y:S02]  /*7600*/  SHF.R.S32.HI R2, RZ, 0x18, R2 ;  /* 0x00000018ff027819 */ /* 0x000fe40000011402 */
[----:B------:R-:W-:Y:S02]  /*7610*/  PRMT R68, R49, 0x8880, RZ ;  /* 0x0000888031447816 */ /* 0x000fe400000000ff */
[----:B------:R-:W-:Y:S01]  /*7620*/  SHF.R.S32.HI R3, RZ, 0x18, R3 ;  /* 0x00000018ff037819 */ /* 0x000fe20000011403 */
[----:B------:R-:W-:Y:S01]  /*7630*/  LDTM.16dp32bit_t0_t15.x32 R4, tmem[UR4+0x40] ;  /* 0x00004004000479ee */ /* 0x000fe20008a80000 */
[----:B------:R-:W1:Y:S01]  /*7640*/  LDTM.16dp32bit_t16_t31.x32 R4, tmem[UR4+0x60] ;  /* 0x00006004000479ee */ /* 0x000e620008aa0000 */
[----:B------:R-:W-:Y:S01]  /*7650*/  NOP ;  /* 0x0000000000007918 */ /* 0x000fe20000000000 */
[C---:B------:R-:W-:Y:S02]  /*7660*/  SHF.L.U32 R63, R50.reuse, 0x8, RZ ;  /* 0x00000008323f7819 */ /* 0x040fe400000006ff */
[C---:B------:R-:W-:Y:S02]  /*7670*/  PRMT R62, R51.reuse, 0x8880, RZ ;  /* 0x00008880333e7816 */ /* 0x040fe400000000ff */
[----:B------:R-:W-:Y:S02]  /*7680*/  SHF.L.U32 R61, R51, 0x10, RZ ;  /* 0x00000010333d7819 */ /* 0x000fe400000006ff */
[----:B------:R-:W-:Y:S02]  /*7690*/  R2UR UR5, R43 ;  /* 0x000000002b0572ca */ /* 0x000fe400000e0000 */
[----:B------:R-:W-:Y:S01]  /*76a0*/  SHF.R.S32.HI R39, RZ, 0x18, R48 ;  /* 0x00000018ff277819 */ /* 0x000fe20000011430 */
[----:B------:R-:W-:Y:S01]  /*76b0*/  IMAD.SHL.U32 R48, R47, 0x100, RZ ;  /* 0x000001002f307824 */ /* 0x000fe200078e00ff */
[----:B------:R-:W-:Y:S02]  /*76c0*/  SHF.L.U32 R67, R49, 0x10, RZ ;  /* 0x0000001031437819 */ /* 0x000fe400000006ff */
[C---:B------:R-:W-:Y:S02]  /*76d0*/  PRMT R65, R50.reuse, 0x8880, RZ ;  /* 0x0000888032417816 */ /* 0x040fe400000000ff */
[----:B------:R-:W-:Y:S02]  /*76e0*/  SHF.R.S32.HI R41, RZ, 0x18, R49 ;  /* 0x00000018ff297819 */ /* 0x000fe40000011431 */
[----:B------:R-:W-:Y:S02]  /*76f0*/  SHF.L.U32 R64, R50, 0x10, RZ ;  /* 0x0000001032407819 */ /* 0x000fe400000006ff */
[----:B------:R-:W-:Y:S01]  /*7700*/  SHF.R.S32.HI R42, RZ, 0x18, R50 ;  /* 0x00000018ff2a7819 */ /* 0x000fe20000011432 */
[----:B------:R-:W-:Y:S01]  /*7710*/  UIADD3 UR4, UPT, UPT, UR5, 0x180, URZ ;  /* 0x0000018005047890 */ /* 0x000fe2000fffe0ff */
[----:B------:R-:W-:Y:S01]  /*7720*/  PRMT R59, R44, 0x8880, RZ ;  /* 0x000088802c3b7816 */ /* 0x000fe200000000ff */
[C---:B-1----:R-:W-:Y:S02]  /*7730*/  IMAD R4, R38.reuse, R4, RZ ;  /* 0x0000000426047224 */ /* 0x042fe400078e02ff */
[----:B------:R-:W-:Y:S01]  /*7740*/  UPRMT UR4, UR45, 0x654, UR4 ;  /* 0x000006542d047896 */ /* 0x000fe20008000004 */
[C---:B------:R-:W-:Y:S01]  /*7750*/  IMAD R5, R38.reuse, R5, RZ ;  /* 0x0000000526057224 */ /* 0x040fe200078e02ff */
[----:B------:R-:W-:Y:S01]  /*7760*/  SHF.R.S32.HI R43, RZ, 0x18, R51 ;  /* 0x00000018ff2b7819 */ /* 0x000fe20000011433 */
[----:B------:R-:W-:Y:S01]  /*7770*/  IMAD R6, R38, R6, RZ ;  /* 0x0000000626067224 */ /* 0x000fe200078e02ff */
[----:B------:R-:W-:Y:S01]  /*7780*/  SHF.L.U32 R51, R46, 0x8, RZ ;  /* 0x000000082e337819 */ /* 0x000fe200000006ff */
[----:B------:R-:W-:Y:S01]  /*7790*/  IMAD R4, R0, R40, R4 ;  /* 0x0000002800047224 */ /* 0x000fe200078e0204 */
[----:B------:R-:W-:Y:S01]  /*77a0*/  MOV R0, R68 ;  /* 0x0000004400007202 */ /* 0x000fe20000000f00 */
[----:B------:R-:W-:Y:S01]  /*77b0*/  IMAD R7, R38, R7, RZ ;  /* 0x0000000726077224 */ /* 0x000fe200078e02ff */
[----:B------:R-:W-:Y:S01]  /*77c0*/  SHF.L.U32 R58, R44, 0x10, RZ ;  /* 0x000000102c3a7819 */ /* 0x000fe200000006ff */
[-C--:B------:R-:W-:Y:S01]  /*77d0*/  IMAD R5, R2, R40.reuse, R5 ;  /* 0x0000002802057224 */ /* 0x080fe200078e0205 */
[----:B------:R-:W-:Y:S01]  /*77e0*/  SYNCS.ARRIVE.TRANS64.RED.A1T0 RZ, [UR4], RZ ;  /* 0x000000ffffff79a7 */ /* 0x000fe20008100404 */
[----:B------:R-:W-:Y:S01]  /*77f0*/  IMAD R6, R3, R40, R6 ;  /* 0x0000002803067224 */ /* 0x000fe200078e0206 */
[----:B------:R-:W-:Y:S01]  /*7800*/  SHF.R.S32.HI R2, RZ, 0x18, R67 ;  /* 0x00000018ff027819 */ /* 0x000fe20000011443 */
[C---:B------:R-:W-:Y:S01]  /*7810*/  IMAD R8, R38.reuse, R8, RZ ;  /* 0x0000000826087224 */ /* 0x040fe200078e02ff */
[----:B------:R-:W-:Y:S01]  /*7820*/  SHF.R.S32.HI R3, RZ, 0x18, R66 ;  /* 0x00000018ff037819 */ /* 0x000fe20000011442 */
[-C--:B------:R-:W-:Y:S01]  /*7830*/  IMAD R7, R39, R40.reuse, R7 ;  /* 0x0000002827077224 */ /* 0x080fe200078e0207 */
[----:B------:R-:W-:Y:S01]  /*7840*/  MOV R39, R65 ;  /* 0x0000004100277202 */ /* 0x000fe20000000f00 */
[----:B------:R-:W-:Y:S01]  /*7850*/  IMAD R9, R38, R9, RZ ;  /* 0x0000000926097224 */ /* 0x000fe200078e02ff */
[C---:B------:R-:W-:Y:S01]  /*7860*/  PRMT R56, R45.reuse, 0x8880, RZ ;  /* 0x000088802d387816 */ /* 0x040fe200000000ff */
[----:B------:R-:W-:Y:S01]  /*7870*/  IMAD R8, R0, R40, R8 ;  /* 0x0000002800087224 */ /* 0x000fe200078e0208 */
[----:B------:R-:W-:Y:S01]  /*7880*/  SHF.L.U32 R55, R45, 0x10, RZ ;  /* 0x000000102d377819 */ /* 0x000fe200000006ff */
[----:B------:R-:W-:Y:S01]  /*7890*/  IMAD R10, R38, R10, RZ ;  /* 0x0000000a260a7224 */ /* 0x000fe200078e02ff */
[----:B------:R-:W-:Y:S01]  /*78a0*/  PRMT R53, R46, 0x8880, RZ ;  /* 0x000088802e357816 */ /* 0x000fe200000000ff */
[----:B------:R-:W-:Y:S01]  /*78b0*/  IMAD R9, R2, R40, R9 ;  /* 0x0000002802097224 */ /* 0x000fe200078e0209 */
[----:B------:R-:W-:Y:S01]  /*78c0*/  SHF.R.S32.HI R45, RZ, 0x18, R45 ;  /* 0x00000018ff2d7819 */ /* 0x000fe2000001142d */
[----:B------:R-:W-:Y:S01]  /*78d0*/  IMAD R0, R38, R20, RZ ;  /* 0x0000001426007224 */ /* 0x000fe200078e02ff */
[----:B------:R-:W-:Y:S01]  /*78e0*/  SHF.L.U32 R52, R46, 0x10, RZ ;  /* 0x000000102e347819 */ /* 0x000fe200000006ff */
[C---:B------:R-:W-:Y:S01]  /*78f0*/  IMAD R11, R38.reuse, R11, RZ ;  /* 0x0000000b260b7224 */ /* 0x040fe200078e02ff */
[C---:B------:R-:W-:Y:S01]  /*7900*/  PRMT R50, R47.reuse, 0x8880, RZ ;  /* 0x000088802f327816 */ /* 0x040fe200000000ff */
[C---:B------:R-:W-:Y:S01]  /*7910*/  IMAD R2, R38.reuse, R21, RZ ;  /* 0x0000001526027224 */ /* 0x040fe200078e02ff */
[----:B------:R-:W-:Y:S01]  /*7920*/  SHF.R.S32.HI R46, RZ, 0x18, R46 ;  /* 0x00000018ff2e7819 */ /* 0x000fe2000001142e */
[C---:B------:R-:W-:Y:S01]  /*7930*/  IMAD R20, R38.reuse, R24, RZ ;  /* 0x0000001826147224 */ /* 0x040fe200078e02ff */
[----:B------:R-:W-:Y:S01]  /*7940*/  SHF.L.U32 R49, R47, 0x10, RZ ;  /* 0x000000102f317819 */ /* 0x000fe200000006ff */
[C---:B------:R-:W-:Y:S01]  /*7950*/  IMAD R21, R38.reuse, R25, RZ ;  /* 0x0000001926157224 */ /* 0x040fe200078e02ff */
[----:B------:R-:W-:Y:S01]  /*7960*/  SHF.R.S32.HI R47, RZ, 0x18, R47 ;  /* 0x00000018ff2f7819 */ /* 0x000fe2000001142f */
[----:B------:R-:W-:Y:S01]  /*7970*/  IMAD R24, R38, R28, RZ ;  /* 0x0000001c26187224 */ /* 0x000fe200078e02ff */
[----:B------:R-:W-:Y:S01]  /*7980*/  SHF.L.U32 R57, R44, 0x8, RZ ;  /* 0x000000082c397819 */ /* 0x000fe200000006ff */
[----:B------:R-:W-:Y:S01]  /*7990*/  IMAD R10, R3, R40, R10 ;  /* 0x00000028030a7224 */ /* 0x000fe200078e020a */
[----:B------:R-:W-:Y:S01]  /*79a0*/  SHF.R.S32.HI R44, RZ, 0x18, R44 ;  /* 0x00000018ff2c7819 */ /* 0x000fe2000001142c */
[----:B------:R-:W-:Y:S01]  /*79b0*/  IMAD R12, R38, R12, RZ ;  /* 0x0000000c260c7224 */ /* 0x000fe200078e02ff */
[----:B------:R-:W-:Y:S01]  /*79c0*/  IADD3 R36, PT, PT, R36, 0x1, RZ ;  /* 0x0000000124247810 */ /* 0x000fe20007ffe0ff */
[C---:B------:R-:W-:Y:S02]  /*79d0*/  IMAD R25, R38.reuse, R29, RZ ;  /* 0x0000001d26197224 */ /* 0x040fe400078e02ff */
[C---:B------:R-:W-:Y:S01]  /*79e0*/  IMAD R28, R38.reuse, R32, RZ ;  /* 0x00000020261c7224 */ /* 0x040fe200078e02ff */
[----:B------:R-:W-:Y:S01]  /*79f0*/  SHF.R.S32.HI R32, RZ, 0x18, R64 ;  /* 0x00000018ff207819 */ /* 0x000fe20000011440 */
[C---:B------:R-:W-:Y:S01]  /*7a00*/  IMAD R29, R38.reuse, R33, RZ ;  /* 0x00000021261d7224 */ /* 0x040fe200078e02ff */
[----:B------:R-:W-:Y:S01]  /*7a10*/  I2IP.S8.S32.SAT R33, R7, R6, RZ ;  /* 0x0000000607217239 */ /* 0x000fe200000014ff */
[----:B------:R-:W-:Y:S01]  /*7a20*/  IMAD R11, R41, R40, R11 ;  /* 0x00000028290b7224 */ /* 0x000fe200078e020b */
[----:B------:R-:W-:Y:S01]  /*7a30*/  SHF.R.S32.HI R6, RZ, 0x18, R63 ;  /* 0x00000018ff067819 */ /* 0x000fe2000001143f */
[C---:B------:R-:W-:Y:S01]  /*7a40*/  IMAD R13, R38.reuse, R13, RZ ;  /* 0x0000000d260d7224 */ /* 0x040fe200078e02ff */
[----:B------:R-:W-:Y:S01]  /*7a50*/  MOV R7, R62 ;  /* 0x0000003e00077202 */ /* 0x000fe20000000f00 */
[C---:B------:R-:W-:Y:S02]  /*7a60*/  IMAD R14, R38.reuse, R14, RZ ;  /* 0x0000000e260e7224 */ /* 0x040fe400078e02ff */
[C---:B------:R-:W-:Y:S02]  /*7a70*/  IMAD R3, R38.reuse, R22, RZ ;  /* 0x0000001626037224 */ /* 0x040fe400078e02ff */
[----:B------:R-:W-:Y:S02]  /*7a80*/  IMAD R12, R39, R40, R12 ;  /* 0x00000028270c7224 */ /* 0x000fe400078e020c */
[C---:B------:R-:W-:Y:S02]  /*7a90*/  IMAD R22, R38.reuse, R26, RZ ;  /* 0x0000001a26167224 */ /* 0x040fe400078e02ff */
[C---:B------:R-:W-:Y:S02]  /*7aa0*/  IMAD R15, R38.reuse, R15, RZ ;  /* 0x0000000f260f7224 */ /* 0x040fe400078e02ff */
[----:B------:R-:W-:Y:S02]  /*7ab0*/  IMAD R26, R38, R30, RZ ;  /* 0x0000001e261a7224 */ /* 0x000fe400078e02ff */
[----:B------:R-:W-:Y:S02]  /*7ac0*/  IMAD R13, R32, R40, R13 ;  /* 0x00000028200d7224 */ /* 0x000fe400078e020d */
[C---:B------:R-:W-:Y:S01]  /*7ad0*/  IMAD R30, R38.reuse, R34, RZ ;  /* 0x00000022261e7224 */ /* 0x040fe200078e02ff */
[----:B------:R-:W-:Y:S01]  /*7ae0*/  I2IP.S8.S32.SAT R34, R11, R10, RZ ;  /* 0x0000000a0b227239 */ /* 0x000fe200000014ff */
[----:B------:R-:W-:Y:S01]  /*7af0*/  IMAD R16, R38, R16, RZ ;  /* 0x0000001026107224 */ /* 0x000fe200078e02ff */
[----:B------:R-:W-:Y:S01]  /*7b00*/  SHF.R.S32.HI R10, RZ, 0x18, R61 ;  /* 0x00000018ff0a7819 */ /* 0x000fe2000001143d */
[----:B------:R-:W-:Y:S01]  /*7b10*/  IMAD R14, R6, R40, R14 ;  /* 0x00000028060e7224 */ /* 0x000fe200078e020e */
[----:B------:R-:W-:Y:S01]  /*7b20*/  I2IP.S8.S32.SAT R61, R9, R8, R34 ;  /* 0x00000008093d7239 */ /* 0x000fe20000001422 */
[----:B------:R-:W-:Y:S01]  /*7b30*/  IMAD R17, R38, R17, RZ ;  /* 0x0000001126117224 */ /* 0x000fe200078e02ff */
[----:B------:R-:W-:Y:S01]  /*7b40*/  SHF.R.S32.HI R11, RZ, 0x18, R60 ;  /* 0x00000018ff0b7819 */ /* 0x000fe2000001143c */
[----:B------:R-:W-:Y:S01]  /*7b50*/  IMAD R15, R42, R40, R15 ;  /* 0x000000282a0f7224 */ /* 0x000fe200078e020f */
[----:B------:R-:W-:Y:S01]  /*7b60*/  I2IP.S8.S32.SAT R60, R5, R4, R33 ;  /* 0x00000004053c7239 */ /* 0x000fe20000001421 */
[C---:B------:R-:W-:Y:S01]  /*7b70*/  IMAD R18, R38.reuse, R18, RZ ;  /* 0x0000001226127224 */ /* 0x040fe200078e02ff */
[----:B------:R-:W-:Y:S01]  /*7b80*/  SHF.R.S32.HI R5, RZ, 0x18, R58 ;  /* 0x00000018ff057819 */ /* 0x000fe2000001143a */
[----:B------:R-:W-:Y:S01]  /*7b90*/  IMAD R16, R7, R40, R16 ;  /* 0x0000002807107224 */ /* 0x000fe200078e0210 */
[----:B------:R-:W-:Y:S01]  /*7ba0*/  I2IP.S8.S32.SAT R14, R15, R14, RZ ;  /* 0x0000000e0f0e7239 */ /* 0x000fe200000014ff */
[----:B------:R-:W-:Y:S01]  /*7bb0*/  IMAD R19, R38, R19, RZ ;  /* 0x0000001326137224 */ /* 0x000fe200078e02ff */
[----:B------:R-:W-:Y:S01]  /*7bc0*/  SHF.R.S32.HI R7, RZ, 0x18, R48 ;  /* 0x00000018ff077819 */ /* 0x000fe20000011430 */
[----:B------:R-:W-:Y:S01]  /*7bd0*/  IMAD R17, R10, R40, R17 ;  /* 0x000000280a117224 */ /* 0x000fe200078e0211 */
[----:B------:R-:W-:Y:S01]  /*7be0*/  I2IP.S8.S32.SAT R62, R13, R12, R14 ;  /* 0x0000000c0d3e7239 */ /* 0x000fe2000000140e */
[-C--:B------:R-:W-:Y:S01]  /*7bf0*/  IMAD R18, R11, R40.reuse, R18 ;  /* 0x000000280b127224 */ /* 0x080fe200078e0212 */
[----:B------:R-:W-:Y:S01]  /*7c00*/  SHF.R.S32.HI R6, RZ, 0x18, R57 ;  /* 0x00000018ff067819 */ /* 0x000fe20000011439 */
[----:B------:R-:W-:Y:S02]  /*7c10*/  IMAD.MOV.U32 R4, RZ, RZ, R59 ;  /* 0x000000ffff047224 */ /* 0x000fe400078e003b */
[-C--:B------:R-:W-:Y:S02]  /*7c20*/  IMAD R19, R43, R40.reuse, R19 ;  /* 0x000000282b137224 */ /* 0x080fe400078e0213 */
[----:B------:R-:W-:Y:S01]  /*7c30*/  IMAD R0, R4, R40, R0 ;  /* 0x0000002804007224 */ /* 0x000fe200078e0200 */
[----:B------:R-:W-:Y:S01]  /*7c40*/  MOV R4, R56 ;  /* 0x0000003800047202 */ /* 0x000fe20000000f00 */
[----:B------:R-:W-:Y:S01]  /*7c50*/  IMAD R23, R38, R23, RZ ;  /* 0x0000001726177224 */ /* 0x000fe200078e02ff */
[----:B------:R-:W-:Y:S01]  /*7c60*/  I2IP.S8.S32.SAT R18, R19, R18, RZ ;  /* 0x0000001213127239 */ /* 0x000fe200000014ff */
[-C--:B------:R-:W-:Y:S01]  /*7c70*/  IMAD R2, R5, R40.reuse, R2 ;  /* 0x0000002805027224 */ /* 0x080fe200078e0202 */
[----:B------:R-:W-:Y:S01]  /*7c80*/  SHF.R.S32.HI R5, RZ, 0x18, R55 ;  /* 0x00000018ff057819 */ /* 0x000fe20000011437 */
[----:B------:R-:W-:Y:S01]  /*7c90*/  IMAD R3, R6, R40, R3 ;  /* 0x0000002806037224 */ /* 0x000fe200078e0203 */
[----:B------:R-:W-:Y:S01]  /*7ca0*/  I2IP.S8.S32.SAT R63, R17, R16, R18 ;  /* 0x00000010113f7239 */ /* 0x000fe20000001412 */
[-C--:B------:R-:W-:Y:S01]  /*7cb0*/  IMAD R23, R44, R40.reuse, R23 ;  /* 0x000000282c177224 */ /* 0x080fe200078e0217 */
[----:B------:R-:W-:Y:S01]  /*7cc0*/  SHF.R.S32.HI R6, RZ, 0x18, R54 ;  /* 0x00000018ff067819 */ /* 0x000fe20000011436 */
[-C--:B------:R-:W-:Y:S01]  /*7cd0*/  IMAD R20, R4, R40.reuse, R20 ;  /* 0x0000002804147224 */ /* 0x080fe200078e0214 */
[----:B------:R-:W-:Y:S01]  /*7ce0*/  MOV R4, R53 ;  /* 0x0000003500047202 */ /* 0x000fe20000000f00 */
[----:B------:R1:W-:Y:S01]  /*7cf0*/  STS.128 [R69+UR44+0x3200], R60 ;  /* 0x0032003c45007988 */ /* 0x0003e20008000c2c */
[----:B------:R-:W-:Y:S01]  /*7d00*/  IMAD R27, R38, R27, RZ ;  /* 0x0000001b261b7224 */ /* 0x000fe200078e02ff */
[----:B------:R-:W-:Y:S01]  /*7d10*/  I2IP.S8.S32.SAT R3, R23, R3, RZ ;  /* 0x0000000317037239 */ /* 0x000fe200000014ff */
[-C--:B------:R-:W-:Y:S01]  /*7d20*/  IMAD R21, R5, R40.reuse, R21 ;  /* 0x0000002805157224 */ /* 0x080fe200078e0215 */
[----:B------:R-:W-:Y:S01]  /*7d30*/  SHF.R.S32.HI R5, RZ, 0x18, R52 ;  /* 0x00000018ff057819 */ /* 0x000fe20000011434 */
[-C--:B------:R-:W-:Y:S01]  /*7d40*/  IMAD R22, R6, R40.reuse, R22 ;  /* 0x0000002806167224 */ /* 0x080fe200078e0216 */
[----:B------:R-:W-:Y:S01]  /*7d50*/  SHF.R.S32.HI R6, RZ, 0x18, R49 ;  /* 0x00000018ff067819 */ /* 0x000fe20000011431 */
[-C--:B------:R-:W-:Y:S02]  /*7d60*/  IMAD R27, R45, R40.reuse, R27 ;  /* 0x000000282d1b7224 */ /* 0x080fe400078e021b */
[-C--:B------:R-:W-:Y:S01]  /*7d70*/  IMAD R24, R4, R40.reuse, R24 ;  /* 0x0000002804187224 */ /* 0x080fe200078e0218 */
[----:B------:R-:W-:Y:S01]  /*7d80*/  SHF.R.S32.HI R4, RZ, 0x18, R51 ;  /* 0x00000018ff047819 */ /* 0x000fe20000011433 */
[----:B------:R-:W-:Y:S01]  /*7d90*/  IMAD R25, R5, R40, R25 ;  /* 0x0000002805197224 */ /* 0x000fe200078e0219 */
[----:B------:R-:W-:Y:S01]  /*7da0*/  MOV R5, R50 ;  /* 0x0000003200057202 */ /* 0x000fe20000000f00 */
[----:B------:R-:W-:Y:S02]  /*7db0*/  IMAD R31, R38, R31, RZ ;  /* 0x0000001f261f7224 */ /* 0x000fe400078e02ff */
[----:B------:R-:W-:Y:S01]  /*7dc0*/  IMAD R26, R4, R40, R26 ;  /* 0x00000028041a7224 */ /* 0x000fe200078e021a */
[----:B------:R-:W-:Y:S01]  /*7dd0*/  I2IP.S8.S32.SAT R4, R2, R0, R3 ;  /* 0x0000000002047239 */ /* 0x000fe20000001403 */
[-C--:B------:R-:W-:Y:S02]  /*7de0*/  IMAD R31, R46, R40.reuse, R31 ;  /* 0x000000282e1f7224 */ /* 0x080fe400078e021f */
[----:B------:R-:W-:Y:S01]  /*7df0*/  IMAD R28, R5, R40, R28 ;  /* 0x00000028051c7224 */ /* 0x000fe200078e021c */
[----:B------:R-:W-:Y:S01]  /*7e00*/  I2IP.S8.S32.SAT R5, R27, R22, RZ ;  /* 0x000000161b057239 */ /* 0x000fe200000014ff */
[----:B------:R-:W-:Y:S01]  /*7e10*/  IMAD R29, R6, R40, R29 ;  /* 0x00000028061d7224 */ /* 0x000fe200078e021d */
[----:B------:R-:W-:Y:S01]  /*7e20*/  I2IP.S8.S32.SAT R6, R31, R26, RZ ;  /* 0x0000001a1f067239 */ /* 0x000fe200000014ff */
[----:B------:R-:W-:Y:S01]  /*7e30*/  IMAD R35, R38, R35, RZ ;  /* 0x0000002326237224 */ /* 0x000fe200078e02ff */
[----:B------:R-:W-:Y:S01]  /*7e40*/  I2IP.S8.S32.SAT R5, R21, R20, R5 ;  /* 0x0000001415057239 */ /* 0x000fe20000001405 */
[----:B------:R-:W-:Y:S01]  /*7e50*/  IMAD R30, R7, R40, R30 ;  /* 0x00000028071e7224 */ /* 0x000fe200078e021e */
[----:B------:R-:W-:Y:S01]  /*7e60*/  I2IP.S8.S32.SAT R6, R25, R24, R6 ;  /* 0x0000001819067239 */ /* 0x000fe20000001406 */
[----:B------:R-:W-:Y:S05]  /*7e70*/  IMAD R35, R47, R40, R35 ;  /* 0x000000282f237224 */ /* 0x000fea00078e0223 */
[----:B------:R-:W-:Y:S04]  /*7e80*/  I2IP.S8.S32.SAT R7, R35, R30, RZ ;  /* 0x0000001e23077239 */ /* 0x000fe800000014ff */
[----:B------:R-:W-:Y:S05]  /*7e90*/  I2IP.S8.S32.SAT R7, R29, R28, R7 ;  /* 0x0000001c1d077239 */ /* 0x000fea0000001407 */
        /* <DEDUP_REMOVED lines=10> */
[----:B------:R-:W-:Y:S02]  /*7f40*/  UIADD3 UR9, UPT, UPT, UR49, 0x40, URZ ;  /* 0x0000004031097890 */ /* 0x000fe4000fffe0ff */
[----:B------:R-:W-:Y:S01]  /*7f50*/  UIADD3 UR8, UPT, UPT, UR44, 0x3200, URZ ;  /* 0x000032002c087890 */ /* 0x000fe2000fffe0ff */
[----:B------:R-:W-:Y:S01]  /*7f60*/  UMOV UR10, UR50 ;  /* 0x00000032000a7c82 */ /* 0x000fe20008000000 */
[----:B------:R-:W-:Y:S01]  /*7f70*/  UMOV UR11, UR36 ;  /* 0x00000024000b7c82 */ /* 0x000fe20008000000 */
[----:B--2---:R-:W-:Y:S04]  /*7f80*/  UIADD3 UR4, UP0, UPT, UR6, 0x680, URZ ;  /* 0x0000068006047890 */ /* 0x004fe8000ff1e0ff */
[----:B------:R-:W-:Y:S09]  /*7f90*/  UIADD3.X UR5, UPT, UPT, URZ, UR7, URZ, UP0, !UPT ;  /* 0x00000007ff057290 */ /* 0x000ff200087fe4ff */
[----:B------:R2:W-:Y:S01]  /*7fa0*/  UTMASTG.3D [UR8], [UR4] ;  /* 0x00000008040073b5 */ /* 0x0005e20008010000 */
[----:B------:R0:W-:Y:S01]  /*7fb0*/  UTMACMDFLUSH ;  /* 0x00000000000079b7 */ /* 0x0001e20000000000 */
[----:B--2---:R-:W-:Y:S04]  /*7fc0*/  DEPBAR.LE SB0, 0x1 ;  /* 0x000080400000791a */ /* 0x004fe80000000000 */
.L_x_124:
[----:B------:R-:W-:Y:S05]  /*7fd0*/  BSYNC.RECONVERGENT B0 ;  /* 0x0000000000007941 */ /* 0x000fea0003800200 */
.L_x_123:
[----:B------:R-:W-:Y:S01]  /*7fe0*/  R2UR UR4, R76 ;  /* 0x000000004c0472ca */ /* 0x000fe200000e0000 */
[----:B------:R-:W-:Y:S01]  /*7ff0*/  BAR.SYNC.DEFER_BLOCKING 0x1, 0x80 ;  /* 0x0042000000007b1d */ /* 0x000fe20000010000 */
[----:B------:R-:W-:Y:S01]  /*8000*/  ISETP.NE.AND P0, PT, R78, 0x2, PT ;  /* 0x000000024e00780c */ /* 0x000fe20003f05270 */
[----:B------:R-:W-:Y:S01]  /*8010*/  UISETP.NE.AND UP0, UPT, UR46, URZ, UPT ;  /* 0x000000ff2e00728c */ /* 0x000fe2000bf05270 */
[----:B------:R-:W-:Y:S01]  /*8020*/  ISETP.NE.AND P1, PT, R36, 0x4, PT ;  /* 0x000000042400780c */ /* 0x000fe20003f25270 */
[----:B------:R-:W-:Y:S01]  /*8030*/  UIADD3 UR20, UPT, UPT, UR37, UR63, URZ ;  /* 0x0000003f25147290 */ /* 0x000fe2000fffe0ff */
[----:B------:R-:W-:Y:S02]  /*8040*/  SEL R2, RZ, 0x1, P0 ;  /* 0x00000001ff027807 */ /* 0x000fe40000000000 */
[----:B------:R-:W-:Y:S02]  /*8050*/  SEL R0, RZ, 0x1, P1 ;  /* 0x00000001ff007807 */ /* 0x000fe40000800000 */
[----:B------:R-:W-:Y:S02]  /*8060*/  LOP3.LUT R82, R82, R2, RZ, 0x3c, !PT ;  /* 0x0000000252527212 */ /* 0x000fe400078e3cff */
[----:B------:R-:W-:Y:S01]  /*8070*/  LOP3.LUT R83, R83, R0, RZ, 0x3c, !PT ;  /* 0x0000000053537212 */ /* 0x000fe200078e3cff */
[----:B------:R-:W-:Y:S01]  /*8080*/  UIADD3 UR16, UPT, UPT, UR38, UR4, URZ ;  /* 0x0000000426107290 */ /* 0x000fe2000fffe0ff */
[----:B------:R-:W-:Y:S02]  /*8090*/  SEL R78, R78, RZ, P0 ;  /* 0x000000ff4e4e7207 */ /* 0x000fe40000000000 */
[----:B------:R-:W-:Y:S01]  /*80a0*/  SEL R36, R36, RZ, P1 ;  /* 0x000000ff24247207 */ /* 0x000fe20000800000 */
[----:B------:R-:W-:Y:S01]  /*80b0*/  UMOV UR36, UR59 ;  /* 0x0000003b00247c82 */ /* 0x000fe20008000000 */
[----:B------:R-:W-:Y:S07]  /*80c0*/  BRA.U UP0, `(.L_x_125) ;  /* 0xffffffd500787547 */ /* 0x000fee000b83ffff */
[----:B------:R-:W-:Y:S05]  /*80d0*/  EXIT ;  /* 0x000000000000794d */ /* 0x000fea0003800000 */
.L_x_25:
[----:B--2---:R2:W3:Y:S02]  /*80e0*/  SYNCS.PHASECHK.TRANS64.TRYWAIT P0, [R0+URZ+0x1b0], R2 ;  /* 0x0001b002000075a7 */ /* 0x0044e400080011ff */
[----:B---3--:R-:W-:Y:S05]  /*80f0*/  @!P0 NANOSLEEP.SYNCS 0x989680 ;  /* 0x009896800000895d */ /* 0x008fea0003900000 */
[----:B------:R-:W3:Y:S02]  /*8100*/  @!P0 SYNCS.PHASECHK.TRANS64 P0, [R0+URZ+0x1b0], R2 ;  /* 0x0001b002000085a7 */ /* 0x000ee400080010ff */
[----:B---3--:R-:W-:Y:S05]  /*8110*/  @!P0 BRA `(.L_x_25) ;  /* 0xfffffffc00f08947 */ /* 0x008fea000383ffff */
[----:B------:R-:W-:Y:S05]  /*8120*/  BRA `(.L_x_126) ;  /* 0xffffff9800447947 */ /* 0x000fea000383ffff */
.L_x_28:
[----:B-1----:R-:W-:-:S07]  /*8130*/  MOV R0, UR33 ;  /* 0x0000002100007c02 */ /* 0x002fce0008000f00 */
.L_x_127:
[----:B-1----:R1:W2:Y:S02]  /*8140*/  SYNCS.PHASECHK.TRANS64.TRYWAIT P0, [R0+URZ+0x88], R3 ;  /* 0x00008803000075a7 */ /* 0x0022a400080011ff */
[----:B--2---:R-:W-:Y:S05]  /*8150*/  @!P0 NANOSLEEP.SYNCS 0x989680 ;  /* 0x009896800000895d */ /* 0x004fea0003900000 */
[----:B------:R-:W2:Y:S02]  /*8160*/  @!P0 SYNCS.PHASECHK.TRANS64 P0, [R0+URZ+0x88], R3 ;  /* 0x00008803000085a7 */ /* 0x000ea400080010ff */
[----:B--2---:R-:W-:Y:S05]  /*8170*/  @!P0 BRA `(.L_x_127) ;  /* 0xfffffffc00f08947 */ /* 0x004fea000383ffff */
[----:B------:R-:W-:Y:S05]  /*8180*/  BRA `(.L_x_27) ;  /* 0xffffff98008c7947 */ /* 0x000fea000383ffff */
.L_x_35:
[----:B-1----:R-:W-:-:S07]  /*8190*/  MOV R0, UR17 ;  /* 0x0000001100007c02 */ /* 0x002fce0008000f00 */
.L_x_128:
[----:B-1----:R1:W2:Y:S02]  /*81a0*/  SYNCS.PHASECHK.TRANS64.TRYWAIT P0, [R0+URZ+0x88], R3 ;  /* 0x00008803000075a7 */ /* 0x0022a400080011ff */
[----:B--2---:R-:W-:Y:S05]  /*81b0*/  @!P0 NANOSLEEP.SYNCS 0x989680 ;  /* 0x009896800000895d */ /* 0x004fea0003900000 */
[----:B------:R-:W2:Y:S02]  /*81c0*/  @!P0 SYNCS.PHASECHK.TRANS64 P0, [R0+URZ+0x88], R3 ;  /* 0x00008803000085a7 */ /* 0x000ea400080010ff */
[----:B--2---:R-:W-:Y:S05]  /*81d0*/  @!P0 BRA `(.L_x_128) ;  /* 0xfffffffc00f08947 */ /* 0x004fea000383ffff */
[----:B------:R-:W-:Y:S05]  /*81e0*/  BRA `(.L_x_34) ;  /* 0xffffff9c00487947 */ /* 0x000fea000383ffff */
.L_x_40:
[----:B-1----:R1:W2:Y:S02]  /*81f0*/  SYNCS.PHASECHK.TRANS64.TRYWAIT P0, [R3+URZ+0x140], R0 ;  /* 0x00014000030075a7 */ /* 0x0022a400080011ff */
[----:B--2---:R-:W-:Y:S05]  /*8200*/  @!P0 NANOSLEEP.SYNCS 0x989680 ;  /* 0x009896800000895d */ /* 0x004fea0003900000 */
[----:B------:R-:W2:Y:S02]  /*8210*/  @!P0 SYNCS.PHASECHK.TRANS64 P0, [R3+URZ+0x140], R0 ;  /* 0x00014000030085a7 */ /* 0x000ea400080010ff */
[----:B--2---:R-:W-:Y:S05]  /*8220*/  @!P0 BRA `(.L_x_40) ;  /* 0xfffffffc00f08947 */ /* 0x004fea000383ffff */
[----:B------:R-:W-:Y:S05]  /*8230*/  BRA `(.L_x_129) ;  /* 0xffffff9c00ec7947 */ /* 0x000fea000383ffff */
.L_x_44:
[----:B------:R-:W-:-:S07]  /*8240*/  MOV R0, UR4 ;  /* 0x0000000400007c02 */ /* 0x000fce0008000f00 */
.L_x_130:
[----:B-1----:R1:W2:Y:S02]  /*8250*/  SYNCS.PHASECHK.TRANS64.TRYWAIT P0, [R0+URZ], R2 ;  /* 0x00000002000075a7 */ /* 0x0022a400080011ff */
[----:B--2---:R-:W-:Y:S05]  /*8260*/  @!P0 NANOSLEEP.SYNCS 0x989680 ;  /* 0x009896800000895d */ /* 0x004fea0003900000 */
[----:B------:R-:W2:Y:S02]  /*8270*/  @!P0 SYNCS.PHASECHK.TRANS64 P0, [R0+URZ], R2 ;  /* 0x00000002000085a7 */ /* 0x000ea400080010ff */
[----:B--2---:R-:W-:Y:S05]  /*8280*/  @!P0 BRA `(.L_x_130) ;  /* 0xfffffffc00f08947 */ /* 0x004fea000383ffff */
[----:B------:R-:W-:Y:S05]  /*8290*/  BRA `(.L_x_131) ;  /* 0xffffffa400947947 */ /* 0x000fea000383ffff */
.L_x_45:
[----:B------:R-:W-:-:S07]  /*82a0*/  MOV R0, UR5 ;  /* 0x0000000500007c02 */ /* 0x000fce0008000f00 */
.L_x_132:
[----:B-1----:R1:W2:Y:S02]  /*82b0*/  SYNCS.PHASECHK.TRANS64.TRYWAIT P0, [R0+URZ], R3 ;  /* 0x00000003000075a7 */ /* 0x0022a400080011ff */
[----:B--2---:R-:W-:Y:S05]  /*82c0*/  @!P0 NANOSLEEP.SYNCS 0x989680 ;  /* 0x009896800000895d */ /* 0x004fea0003900000 */
[----:B------:R-:W2:Y:S02]  /*82d0*/  @!P0 SYNCS.PHASECHK.TRANS64 P0, [R0+URZ], R3 ;  /* 0x00000003000085a7 */ /* 0x000ea400080010ff */
[----:B--2---:R-:W-:Y:S05]  /*82e0*/  @!P0 BRA `(.L_x_132) ;  /* 0xfffffffc00f08947 */ /* 0x004fea000383ffff */
[----:B------:R-:W-:Y:S05]  /*82f0*/  BRA `(.L_x_133) ;  /* 0xffffffa400a07947 */ /* 0x000fea000383ffff */
.L_x_46:
[----:B------:R-:W-:-:S07]  /*8300*/  MOV R0, UR5 ;  /* 0x0000000500007c02 */ /* 0x000fce0008000f00 */
.L_x_134:
[----:B-1----:R1:W2:Y:S02]  /*8310*/  SYNCS.PHASECHK.TRANS64.TRYWAIT P0, [R0+URZ], R3 ;  /* 0x00000003000075a7 */ /* 0x0022a400080011ff */
[----:B--2---:R-:W-:Y:S05]  /*8320*/  @!P0 NANOSLEEP.SYNCS 0x989680 ;  /* 0x009896800000895d */ /* 0x004fea0003900000 */
[----:B------:R-:W2:Y:S02]  /*8330*/  @!P0 SYNCS.PHASECHK.TRANS64 P0, [R0+URZ], R3 ;  /* 0x00000003000085a7 */ /* 0x000ea400080010ff */
[----:B--2---:R-:W-:Y:S05]  /*8340*/  @!P0 BRA `(.L_x_134) ;  /* 0xfffffffc00f08947 */ /* 0x004fea000383ffff */
[----:B------:R-:W-:Y:S05]  /*8350*/  BRA `(.L_x_135) ;  /* 0xffffffa400ac7947 */ /* 0x000fea000383ffff */
.L_x_47:
[----:B------:R-:W-:-:S07]  /*8360*/  MOV R0, UR5 ;  /* 0x0000000500007c02 */ /* 0x000fce0008000f00 */
.L_x_136:
[----:B-1----:R1:W2:Y:S02]  /*8370*/  SYNCS.PHASECHK.TRANS64.TRYWAIT P0, [R0+URZ], R3 ;  /* 0x00000003000075a7 */ /* 0x0022a400080011ff */
[----:B--2---:R-:W-:Y:S05]  /*8380*/  @!P0 NANOSLEEP.SYNCS 0x989680 ;  /* 0x009896800000895d */ /* 0x004fea0003900000 */
[----:B------:R-:W2:Y:S02]  /*8390*/  @!P0 SYNCS.PHASECHK.TRANS64 P0, [R0+URZ], R3 ;  /* 0x00000003000085a7 */ /* 0x000ea400080010ff */
[----:B--2---:R-:W-:Y:S05]  /*83a0*/  @!P0 BRA `(.L_x_136) ;  /* 0xfffffffc00f08947 */ /* 0x004fea000383ffff */
[----:B------:R-:W-:Y:S05]  /*83b0*/  BRA `(.L_x_137) ;  /* 0xffffffa400b87947 */ /* 0x000fea000383ffff */
.L_x_48:
[----:B------:R-:W-:-:S07]  /*83c0*/  MOV R0, UR5 ;  /* 0x0000000500007c02 */ /* 0x000fce0008000f00 */
.L_x_138:
[----:B-1----:R1:W2:Y:S02]  /*83d0*/  SYNCS.PHASECHK.TRANS64.TRYWAIT P0, [R0+URZ], R3 ;  /* 0x00000003000075a7 */ /* 0x0022a400080011ff */
[----:B--2---:R-:W-:Y:S05]  /*83e0*/  @!P0 NANOSLEEP.SYNCS 0x989680 ;  /* 0x009896800000895d */ /* 0x004fea0003900000 */
[----:B------:R-:W2:Y:S02]  /*83f0*/  @!P0 SYNCS.PHASECHK.TRANS64 P0, [R0+URZ], R3 ;  /* 0x00000003000085a7 */ /* 0x000ea400080010ff */
[----:B--2---:R-:W-:Y:S05]  /*8400*/  @!P0 BRA `(.L_x_138) ;  /* 0xfffffffc00f08947 */ /* 0x004fea000383ffff */
[----:B------:R-:W-:Y:S05]  /*8410*/  BRA `(.L_x_139) ;  /* 0xffffffa400c47947 */ /* 0x000fea000383ffff */
.L_x_49:
[----:B------:R-:W-:-:S07]  /*8420*/  MOV R0, UR5 ;  /* 0x0000000500007c02 */ /* 0x000fce0008000f00 */
.L_x_140:
[----:B-1----:R1:W2:Y:S02]  /*8430*/  SYNCS.PHASECHK.TRANS64.TRYWAIT P0, [R0+URZ], R3 ;  /* 0x00000003000075a7 */ /* 0x0022a400080011ff */
[----:B--2---:R-:W-:Y:S05]  /*8440*/  @!P0 NANOSLEEP.SYNCS 0x989680 ;  /* 0x009896800000895d */ /* 0x004fea0003900000 */
[----:B------:R-:W2:Y:S02]  /*8450*/  @!P0 SYNCS.PHASECHK.TRANS64 P0, [R0+URZ], R3 ;  /* 0x00000003000085a7 */ /* 0x000ea400080010ff */
[----:B--2---:R-:W-:Y:S05]  /*8460*/  @!P0 BRA `(.L_x_140) ;  /* 0xfffffffc00f08947 */ /* 0x004fea000383ffff */
[----:B------:R-:W-:Y:S05]  /*8470*/  BRA `(.L_x_141) ;  /* 0xffffffa400d07947 */ /* 0x000fea000383ffff */
.L_x_50:
[----:B------:R-:W-:-:S07]  /*8480*/  MOV R0, UR5 ;  /* 0x0000000500007c02 */ /* 0x000fce0008000f00 */
.L_x_142:
[----:B-1----:R1:W2:Y:S02]  /*8490*/  SYNCS.PHASECHK.TRANS64.TRYWAIT P0, [R0+URZ], R3 ;  /* 0x00000003000075a7 */ /* 0x0022a400080011ff */
[----:B--2---:R-:W-:Y:S05]  /*84a0*/  @!P0 NANOSLEEP.SYNCS 0x989680 ;  /* 0x009896800000895d */ /* 0x004fea0003900000 */
[----:B------:R-:W2:Y:S02]  /*84b0*/  @!P0 SYNCS.PHASECHK.TRANS64 P0, [R0+URZ], R3 ;  /* 0x00000003000085a7 */ /* 0x000ea400080010ff */
[----:B--2---:R-:W-:Y:S05]  /*84c0*/  @!P0 BRA `(.L_x_142) ;  /* 0xfffffffc00f08947 */ /* 0x004fea000383ffff */
[----:B------:R-:W-:Y:S05]  /*84d0*/  BRA `(.L_x_143) ;  /* 0xffffffa400dc7947 */ /* 0x000fea000383ffff */
.L_x_51:
[----:B------:R-:W-:-:S07]  /*84e0*/  MOV R0, UR5 ;  /* 0x0000000500007c02 */ /* 0x000fce0008000f00 */
.L_x_144:
[----:B-1----:R1:W2:Y:S02]  /*84f0*/  SYNCS.PHASECHK.TRANS64.TRYWAIT P0, [R0+URZ], R3 ;  /* 0x00000003000075a7 */ /* 0x0022a400080011ff */
[----:B--2---:R-:W-:Y:S05]  /*8500*/  @!P0 NANOSLEEP.SYNCS 0x989680 ;  /* 0x009896800000895d */ /* 0x004fea0003900000 */
[----:B------:R-:W2:Y:S02]  /*8510*/  @!P0 SYNCS.PHASECHK.TRANS64 P0, [R0+URZ], R3 ;  /* 0x00000003000085a7 */ /* 0x000ea400080010ff */
[----:B--2---:R-:W-:Y:S05]  /*8520*/  @!P0 BRA `(.L_x_144) ;  /* 0xfffffffc00f08947 */ /* 0x004fea000383ffff */
[----:B------:R-:W-:Y:S05]  /*8530*/  BRA `(.L_x_145) ;  /* 0xffffffa400e87947 */ /* 0x000fea000383ffff */
.L_x_52:
[----:B------:R-:W-:-:S07]  /*8540*/  MOV R0, UR5 ;  /* 0x0000000500007c02 */ /* 0x000fce0008000f00 */
.L_x_146:
[----:B-1----:R1:W2:Y:S02]  /*8550*/  SYNCS.PHASECHK.TRANS64.TRYWAIT P0, [R0+URZ], R3 ;  /* 0x00000003000075a7 */ /* 0x0022a400080011ff */
[----:B--2---:R-:W-:Y:S05]  /*8560*/  @!P0 NANOSLEEP.SYNCS 0x989680 ;  /* 0x009896800000895d */ /* 0x004fea0003900000 */
[----:B------:R-:W2:Y:S02]  /*8570*/  @!P0 SYNCS.PHASECHK.TRANS64 P0, [R0+URZ], R3 ;  /* 0x00000003000085a7 */ /* 0x000ea400080010ff */
[----:B--2---:R-:W-:Y:S05]  /*8580*/  @!P0 BRA `(.L_x_146) ;  /* 0xfffffffc00f08947 */ /* 0x004fea000383ffff */
[----:B------:R-:W-:Y:S05]  /*8590*/  BRA `(.L_x_147) ;  /* 0xffffffa400f47947 */ /* 0x000fea000383ffff */
.L_x_53:
[----:B------:R-:W-:-:S07]  /*85a0*/  MOV R0, UR5 ;  /* 0x0000000500007c02 */ /* 0x000fce0008000f00 */
.L_x_148:
[----:B-1----:R1:W2:Y:S02]  /*85b0*/  SYNCS.PHASECHK.TRANS64.TRYWAIT P0, [R0+URZ], R3 ;  /* 0x00000003000075a7 */ /* 0x0022a400080011ff */
[----:B--2---:R-:W-:Y:S05]  /*85c0*/  @!P0 NANOSLEEP.SYNCS 0x989680 ;  /* 0x009896800000895d */ /* 0x004fea0003900000 */
[----:B------:R-:W2:Y:S02]  /*85d0*/  @!P0 SYNCS.PHASECHK.TRANS64 P0, [R0+URZ], R3 ;  /* 0x00000003000085a7 */ /* 0x000ea400080010ff */
[----:B--2---:R-:W-:Y:S05]  /*85e0*/  @!P0 BRA `(.L_x_148) ;  /* 0xfffffffc00f08947 */ /* 0x004fea000383ffff */
[----:B------:R-:W-:Y:S05]  /*85f0*/  BRA `(.L_x_149) ;  /* 0xffffffa800007947 */ /* 0x000fea000383ffff */
.L_x_54:
[----:B------:R-:W-:-:S07]  /*8600*/  MOV R0, UR5 ;  /* 0x0000000500007c02 */ /* 0x000fce0008000f00 */
.L_x_150:
[----:B-1----:R1:W2:Y:S02]  /*8610*/  SYNCS.PHASECHK.TRANS64.TRYWAIT P0, [R0+URZ], R3 ;  /* 0x00000003000075a7 */ /* 0x0022a400080011ff */
[----:B--2---:R-:W-:Y:S05]  /*8620*/  @!P0 NANOSLEEP.SYNCS 0x989680 ;  /* 0x009896800000895d */ /* 0x004fea0003900000 */
[----:B------:R-:W2:Y:S02]  /*8630*/  @!P0 SYNCS.PHASECHK.TRANS64 P0, [R0+URZ], R3 ;  /* 0x00000003000085a7 */ /* 0x000ea400080010ff */
[----:B--2---:R-:W-:Y:S05]  /*8640*/  @!P0 BRA `(.L_x_150) ;  /* 0xfffffffc00f08947 */ /* 0x004fea000383ffff */
[----:B------:R-:W-:Y:S05]  /*8650*/  BRA `(.L_x_151) ;  /* 0xffffffa8000c7947 */ /* 0x000fea000383ffff */
.L_x_55:
[----:B------:R-:W-:-:S07]  /*8660*/  MOV R0, UR5 ;  /* 0x0000000500007c02 */ /* 0x000fce0008000f00 */
.L_x_152:
[----:B-1----:R1:W2:Y:S02]  /*8670*/  SYNCS.PHASECHK.TRANS64.TRYWAIT P0, [R0+URZ], R3 ;  /* 0x00000003000075a7 */ /* 0x0022a400080011ff */
[----:B--2---:R-:W-:Y:S05]  /*8680*/  @!P0 NANOSLEEP.SYNCS 0x989680 ;  /* 0x009896800000895d */ /* 0x004fea0003900000 */
[----:B------:R-:W2:Y:S02]  /*8690*/  @!P0 SYNCS.PHASECHK.TRANS64 P0, [R0+URZ], R3 ;  /* 0x00000003000085a7 */ /* 0x000ea400080010ff */
[----:B--2---:R-:W-:Y:S05]  /*86a0*/  @!P0 BRA `(.L_x_152) ;  /* 0xfffffffc00f08947 */ /* 0x004fea000383ffff */
[----:B------:R-:W-:Y:S05]  /*86b0*/  BRA `(.L_x_153) ;  /* 0xffffffa800187947 */ /* 0x000fea000383ffff */
.L_x_56:
[----:B------:R-:W-:-:S07]  /*86c0*/  MOV R0, UR5 ;  /* 0x0000000500007c02 */ /* 0x000fce0008000f00 */
.L_x_154:
[----:B-1----:R1:W2:Y:S02]  /*86d0*/  SYNCS.PHASECHK.TRANS64.TRYWAIT P0, [R0+URZ], R3 ;  /* 0x00000003000075a7 */ /* 0x0022a400080011ff */
[----:B--2---:R-:W-:Y:S05]  /*86e0*/  @!P0 NANOSLEEP.SYNCS 0x989680 ;  /* 0x009896800000895d */ /* 0x004fea0003900000 */
[----:B------:R-:W2:Y:S02]  /*86f0*/  @!P0 SYNCS.PHASECHK.TRANS64 P0, [R0+URZ], R3 ;  /* 0x00000003000085a7 */ /* 0x000ea400080010ff */
[----:B--2---:R-:W-:Y:S05]  /*8700*/  @!P0 BRA `(.L_x_154) ;  /* 0xfffffffc00f08947 */ /* 0x004fea000383ffff */
[----:B------:R-:W-:Y:S05]  /*8710*/  BRA `(.L_x_155) ;  /* 0xffffffa800247947 */ /* 0x000fea000383ffff */
.L_x_57:
[----:B------:R-:W-:-:S07]  /*8720*/  MOV R0, UR5 ;  /* 0x0000000500007c02 */ /* 0x000fce0008000f00 */
.L_x_156:
[----:B-1----:R1:W2:Y:S02]  /*8730*/  SYNCS.PHASECHK.TRANS64.TRYWAIT P0, [R0+URZ], R3 ;  /* 0x00000003000075a7 */ /* 0x0022a400080011ff */
[----:B--2---:R-:W-:Y:S05]  /*8740*/  @!P0 NANOSLEEP.SYNCS 0x989680 ;  /* 0x009896800000895d */ /* 0x004fea0003900000 */
[----:B------:R-:W2:Y:S02]  /*8750*/  @!P0 SYNCS.PHASECHK.TRANS64 P0, [R0+URZ], R3 ;  /* 0x00000003000085a7 */ /* 0x000ea400080010ff */
[----:B--2---:R-:W-:Y:S05]  /*8760*/  @!P0 BRA `(.L_x_156) ;  /* 0xfffffffc00f08947 */ /* 0x004fea000383ffff */
[----:B------:R-:W-:Y:S05]  /*8770*/  BRA `(.L_x_157) ;  /* 0xffffffa800307947 */ /* 0x000fea000383ffff */
.L_x_58:
[----:B------:R-:W-:-:S07]  /*8780*/  MOV R0, UR5 ;  /* 0x0000000500007c02 */ /* 0x000fce0008000f00 */
.L_x_158:
[----:B-1----:R1:W2:Y:S02]  /*8790*/  SYNCS.PHASECHK.TRANS64.TRYWAIT P0, [R0+URZ], R3 ;  /* 0x00000003000075a7 */ /* 0x0022a400080011ff */
[----:B--2---:R-:W-:Y:S05]  /*87a0*/  @!P0 NANOSLEEP.SYNCS 0x989680 ;  /* 0x009896800000895d */ /* 0x004fea0003900000 */
[----:B------:R-:W2:Y:S02]  /*87b0*/  @!P0 SYNCS.PHASECHK.TRANS64 P0, [R0+URZ], R3 ;  /* 0x00000003000085a7 */ /* 0x000ea400080010ff */
[----:B--2---:R-:W-:Y:S05]  /*87c0*/  @!P0 BRA `(.L_x_158) ;  /* 0xfffffffc00f08947 */ /* 0x004fea000383ffff */
[----:B------:R-:W-:Y:S05]  /*87d0*/  BRA `(.L_x_159) ;  /* 0xffffffa8003c7947 */ /* 0x000fea000383ffff */
.L_x_59:
[----:B------:R-:W-:-:S07]  /*87e0*/  MOV R0, UR5 ;  /* 0x0000000500007c02 */ /* 0x000fce0008000f00 */
.L_x_160:
[----:B-1----:R1:W2:Y:S02]  /*87f0*/  SYNCS.PHASECHK.TRANS64.TRYWAIT P0, [R0+URZ], R3 ;  /* 0x00000003000075a7 */ /* 0x0022a400080011ff */
[----:B--2---:R-:W-:Y:S05]  /*8800*/  @!P0 NANOSLEEP.SYNCS 0x989680 ;  /* 0x009896800000895d */ /* 0x004fea0003900000 */
[----:B------:R-:W2:Y:S02]  /*8810*/  @!P0 SYNCS.PHASECHK.TRANS64 P0, [R0+URZ], R3 ;  /* 0x00000003000085a7 */ /* 0x000ea400080010ff */
[----:B--2---:R-:W-:Y:S05]  /*8820*/  @!P0 BRA `(.L_x_160) ;  /* 0xfffffffc00f08947 */ /* 0x004fea000383ffff */
[----:B------:R-:W-:Y:S05]  /*8830*/  BRA `(.L_x_161) ;  /* 0xffffffa800487947 */ /* 0x000fea000383ffff */
.L_x_62:
[----:B-1----:R1:W2:Y:S02]  /*8840*/  SYNCS.PHASECHK.TRANS64.TRYWAIT P0, [R2+URZ+0x1a0], R4 ;  /* 0x0001a004020075a7 */ /* 0x0022a400080011ff */
[----:B--2---:R-:W-:Y:S05]  /*8850*/  @!P0 NANOSLEEP.SYNCS 0x989680 ;  /* 0x009896800000895d */ /* 0x004fea0003900000 */
[----:B------:R-:W2:Y:S02]  /*8860*/  @!P0 SYNCS.PHASECHK.TRANS64 P0, [R2+URZ+0x1a0], R4 ;  /* 0x0001a004020085a7 */ /* 0x000ea400080010ff */
[----:B--2---:R-:W-:Y:S05]  /*8870*/  @!P0 BRA `(.L_x_62) ;  /* 0xfffffffc00f08947 */ /* 0x004fea000383ffff */
[----:B------:R-:W-:Y:S05]  /*8880*/  BRA `(.L_x_162) ;  /* 0xffffffa800a47947 */ /* 0x000fea000383ffff */
.L_x_63:
[----:B------:R-:W-:-:S07]  /*8890*/  MOV R2, UR4 ;  /* 0x0000000400027c02 */ /* 0x000fce0008000f00 */
.L_x_163:
[----:B-1----:R1:W2:Y:S02]  /*88a0*/  SYNCS.PHASECHK.TRANS64.TRYWAIT P0, [R2+URZ+0x150], R5 ;  /* 0x00015005020075a7 */ /* 0x0022a400080011ff */
[----:B--2---:R-:W-:Y:S05]  /*88b0*/  @!P0 NANOSLEEP.SYNCS 0x989680 ;  /* 0x009896800000895d */ /* 0x004fea0003900000 */
[----:B------:R-:W2:Y:S02]  /*88c0*/  @!P0 SYNCS.PHASECHK.TRANS64 P0, [R2+URZ+0x150], R5 ;  /* 0x00015005020085a7 */ /* 0x000ea400080010ff */
[----:B--2---:R-:W-:Y:S05]  /*88d0*/  @!P0 BRA `(.L_x_163) ;  /* 0xfffffffc00f08947 */ /* 0x004fea000383ffff */
[----:B------:R-:W-:Y:S05]  /*88e0*/  BRA `(.L_x_164) ;  /* 0xffffffa800b47947 */ /* 0x000fea000383ffff */
.L_x_64:
[----:B-1----:R1:W2:Y:S02]  /*88f0*/  SYNCS.PHASECHK.TRANS64.TRYWAIT P1, [R2+URZ+0x140], R4 ;  /* 0x00014004020075a7 */ /* 0x0022a400080211ff */
[----:B--2---:R-:W-:Y:S05]  /*8900*/  @!P1 NANOSLEEP.SYNCS 0x989680 ;  /* 0x009896800000995d */ /* 0x004fea0003900000 */
[----:B------:R-:W2:Y:S02]  /*8910*/  @!P1 SYNCS.PHASECHK.TRANS64 P1, [R2+URZ+0x140], R4 ;  /* 0x00014004020095a7 */ /* 0x000ea400080210ff */
[----:B--2---:R-:W-:Y:S05]  /*8920*/  @!P1 BRA `(.L_x_64) ;  /* 0xfffffffc00f09947 */ /* 0x004fea000383ffff */
[----:B------:R-:W-:Y:S05]  /*8930*/  BRA `(.L_x_165) ;  /* 0xffffffa800e47947 */ /* 0x000fea000383ffff */
.L_x_67:
[----:B------:R-:W-:-:S07]  /*8940*/  MOV R0, UR4 ;  /* 0x0000000400007c02 */ /* 0x000fce0008000f00 */
.L_x_166:
[----:B-1----:R1:W2:Y:S02]  /*8950*/  SYNCS.PHASECHK.TRANS64.TRYWAIT P0, [R0+URZ+0x150], R2 ;  /* 0x00015002000075a7 */ /* 0x0022a400080011ff */
[----:B--2---:R-:W-:Y:S05]  /*8960*/  @!P0 NANOSLEEP.SYNCS 0x989680 ;  /* 0x009896800000895d */ /* 0x004fea0003900000 */
[----:B------:R-:W2:Y:S02]  /*8970*/  @!P0 SYNCS.PHASECHK.TRANS64 P0, [R0+URZ+0x150], R2 ;  /* 0x00015002000085a7 */ /* 0x000ea400080010ff */
[----:B--2---:R-:W-:Y:S05]  /*8980*/  @!P0 BRA `(.L_x_166) ;  /* 0xfffffffc00f08947 */ /* 0x004fea000383ffff */
[----:B------:R-:W-:Y:S05]  /*8990*/  BRA `(.L_x_66) ;  /* 0xffffffac00387947 */ /* 0x000fea000383ffff */
.L_x_74:
[----:B-1----:R1:W2:Y:S02]  /*89a0*/  SYNCS.PHASECHK.TRANS64.TRYWAIT P1, [R0+URZ+0x140], R2 ;  /* 0x00014002000075a7 */ /* 0x0022a400080211ff */
[----:B--2---:R-:W-:Y:S05]  /*89b0*/  @!P1 NANOSLEEP.SYNCS 0x989680 ;  /* 0x009896800000995d */ /* 0x004fea0003900000 */
[----:B------:R-:W2:Y:S02]  /*89c0*/  @!P1 SYNCS.PHASECHK.TRANS64 P1, [R0+URZ+0x140], R2 ;  /* 0x00014002000095a7 */ /* 0x000ea400080210ff */
[----:B--2---:R-:W-:Y:S05]  /*89d0*/  @!P1 BRA `(.L_x_74) ;  /* 0xfffffffc00f09947 */ /* 0x004fea000383ffff */
[----:B------:R-:W-:Y:S05]  /*89e0*/  BRA `(.L_x_167) ;  /* 0xffffffb0009c7947 */ /* 0x000fea000383ffff */
.L_x_75:
[----:B------:R-:W-:-:S07]  /*89f0*/  MOV R2, UR23 ;  /* 0x0000001700027c02 */ /* 0x000fce0008000f00 */
.L_x_168:
[----:B-1----:R1:W2:Y:S02]  /*8a00*/  SYNCS.PHASECHK.TRANS64.TRYWAIT P0, [R2+URZ+0x180], R0 ;  /* 0x00018000020075a7 */ /* 0x0022a400080011ff */
[----:B--2---:R-:W-:Y:S05]  /*8a10*/  @!P0 NANOSLEEP.SYNCS 0x989680 ;  /* 0x009896800000895d */ /* 0x004fea0003900000 */
[----:B------:R-:W2:Y:S02]  /*8a20*/  @!P0 SYNCS.PHASECHK.TRANS64 P0, [R2+URZ+0x180], R0 ;  /* 0x00018000020085a7 */ /* 0x000ea400080010ff */
[----:B--2---:R-:W-:Y:S05]  /*8a30*/  @!P0 BRA `(.L_x_168) ;  /* 0xfffffffc00f08947 */ /* 0x004fea000383ffff */
[----:B------:R-:W-:Y:S05]  /*8a40*/  BRA `(.L_x_169) ;  /* 0xffffffb000ec7947 */ /* 0x000fea000383ffff */
.L_x_78:
[----:B------:R-:W-:Y:S07]  /*8a50*/  MOV R0, UR5 ;  /* 0x0000000500007c02 */ /* 0x000fee0008000f00 */
.L_x_170:
[----:B-1----:R1:W2:Y:S02]  /*8a60*/  SYNCS.PHASECHK.TRANS64.TRYWAIT P0, [R0+URZ], R2 ;  /* 0x00000002000075a7 */ /* 0x0022a400080011ff */
[----:B--2---:R-:W-:Y:S05]  /*8a70*/  @!P0 NANOSLEEP.SYNCS 0x989680 ;  /* 0x009896800000895d */ /* 0x004fea0003900000 */
[----:B------:R-:W2:Y:S02]  /*8a80*/  @!P0 SYNCS.PHASECHK.TRANS64 P0, [R0+URZ], R2 ;  /* 0x00000002000085a7 */ /* 0x000ea400080010ff */
[----:B--2---:R-:W-:Y:S05]  /*8a90*/  @!P0 BRA `(.L_x_170) ;  /* 0xfffffffc00f08947 */ /* 0x004fea000383ffff */
[----:B------:R-:W-:Y:S05]  /*8aa0*/  BRA `(.L_x_77) ;  /* 0xffffffb400087947 */ /* 0x000fea000383ffff */
.L_x_81:
[----:B------:R-:W-:-:S07]  /*8ab0*/  MOV R0, UR4 ;  /* 0x0000000400007c02 */ /* 0x000fce0008000f00 */
.L_x_171:
[----:B--2---:R2:W4:Y:S02]  /*8ac0*/  SYNCS.PHASECHK.TRANS64.TRYWAIT P0, [R0+URZ], R2 ;  /* 0x00000002000075a7 */ /* 0x00452400080011ff */
[----:B----4-:R-:W-:Y:S05]  /*8ad0*/  @!P0 NANOSLEEP.SYNCS 0x989680 ;  /* 0x009896800000895d */ /* 0x010fea0003900000 */
[----:B------:R-:W4:Y:S02]  /*8ae0*/  @!P0 SYNCS.PHASECHK.TRANS64 P0, [R0+URZ], R2 ;  /* 0x00000002000085a7 */ /* 0x000f2400080010ff */
[----:B----4-:R-:W-:Y:S05]  /*8af0*/  @!P0 BRA `(.L_x_171) ;  /* 0xfffffffc00f08947 */ /* 0x010fea000383ffff */
[----:B------:R-:W-:Y:S05]  /*8b00*/  BRA `(.L_x_172) ;  /* 0xffffffb400bc7947 */ /* 0x000fea000383ffff */
.L_x_82:
[----:B------:R-:W-:-:S07]  /*8b10*/  MOV R0, UR5 ;  /* 0x0000000500007c02 */ /* 0x000fce0008000f00 */
.L_x_173:
[----:B-1----:R1:W2:Y:S02]  /*8b20*/  SYNCS.PHASECHK.TRANS64.TRYWAIT P0, [R0+URZ], R3 ;  /* 0x00000003000075a7 */ /* 0x0022a400080011ff */
[----:B--2---:R-:W-:Y:S05]  /*8b30*/  @!P0 NANOSLEEP.SYNCS 0x989680 ;  /* 0x009896800000895d */ /* 0x004fea0003900000 */
[----:B------:R-:W2:Y:S02]  /*8b40*/  @!P0 SYNCS.PHASECHK.TRANS64 P0, [R0+URZ], R3 ;  /* 0x00000003000085a7 */ /* 0x000ea400080010ff */
[----:B--2---:R-:W-:Y:S05]  /*8b50*/  @!P0 BRA `(.L_x_173) ;  /* 0xfffffffc00f08947 */ /* 0x004fea000383ffff */
[----:B------:R-:W-:Y:S05]  /*8b60*/  BRA `(.L_x_174) ;  /* 0xffffffb400c87947 */ /* 0x000fea000383ffff */
.L_x_83:
[----:B------:R-:W-:-:S07]  /*8b70*/  MOV R0, UR5 ;  /* 0x0000000500007c02 */ /* 0x000fce0008000f00 */
.L_x_175:
[----:B-1----:R1:W2:Y:S02]  /*8b80*/  SYNCS.PHASECHK.TRANS64.TRYWAIT P0, [R0+URZ], R3 ;  /* 0x00000003000075a7 */ /* 0x0022a400080011ff */
[----:B--2---:R-:W-:Y:S05]  /*8b90*/  @!P0 NANOSLEEP.SYNCS 0x989680 ;  /* 0x009896800000895d */ /* 0x004fea0003900000 */
[----:B------:R-:W2:Y:S02]  /*8ba0*/  @!P0 SYNCS.PHASECHK.TRANS64 P0, [R0+URZ], R3 ;  /* 0x00000003000085a7 */ /* 0x000ea400080010ff */
[----:B--2---:R-:W-:Y:S05]  /*8bb0*/  @!P0 BRA `(.L_x_175) ;  /* 0xfffffffc00f08947 */ /* 0x004fea000383ffff */
[----:B------:R-:W-:Y:S05]  /*8bc0*/  BRA `(.L_x_176) ;  /* 0xffffffb400d47947 */ /* 0x000fea000383ffff */
.L_x_84:
[----:B-1----:R-:W-:-:S07]  /*8bd0*/  MOV R0, UR4 ;  /* 0x0000000400007c02 */ /* 0x002fce0008000f00 */
.L_x_177:
[----:B-1----:R1:W2:Y:S02]  /*8be0*/  SYNCS.PHASECHK.TRANS64.TRYWAIT P0, [R0+URZ], R2 ;  /* 0x00000002000075a7 */ /* 0x0022a400080011ff */
[----:B--2---:R-:W-:Y:S05]  /*8bf0*/  @!P0 NANOSLEEP.SYNCS 0x989680 ;  /* 0x009896800000895d */ /* 0x004fea0003900000 */
[----:B------:R-:W2:Y:S02]  /*8c00*/  @!P0 SYNCS.PHASECHK.TRANS64 P0, [R0+URZ], R2 ;  /* 0x00000002000085a7 */ /* 0x000ea400080010ff */
[----:B--2---:R-:W-:Y:S05]  /*8c10*/  @!P0 BRA `(.L_x_177) ;  /* 0xfffffffc00f08947 */ /* 0x004fea000383ffff */
[----:B------:R-:W-:Y:S05]  /*8c20*/  BRA `(.L_x_178) ;  /* 0xffffffb400e07947 */ /* 0x000fea000383ffff */
.L_x_89:
[----:B--2---:R2:W3:Y:S02]  /*8c30*/  SYNCS.PHASECHK.TRANS64.TRYWAIT P0, [R12+URZ+0x140], R0 ;  /* 0x000140000c0075a7 */ /* 0x0044e400080011ff */
[----:B---3--:R-:W-:Y:S05]  /*8c40*/  @!P0 NANOSLEEP.SYNCS 0x989680 ;  /* 0x009896800000895d */ /* 0x008fea0003900000 */
[----:B------:R-:W3:Y:S02]  /*8c50*/  @!P0 SYNCS.PHASECHK.TRANS64 P0, [R12+URZ+0x140], R0 ;  /* 0x000140000c0085a7 */ /* 0x000ee400080010ff */
[----:B---3--:R-:W-:Y:S05]  /*8c60*/  @!P0 BRA `(.L_x_89) ;  /* 0xfffffffc00f08947 */ /* 0x008fea000383ffff */
[----:B------:R-:W-:Y:S05]  /*8c70*/  BRA `(.L_x_179) ;  /* 0xffffffb800f87947 */ /* 0x000fea000383ffff */
.L_x_92:
[----:B-1----:R-:W-:Y:S07]  /*8c80*/  MOV R0, UR21 ;  /* 0x0000001500007c02 */ /* 0x002fee0008000f00 */
.L_x_180:
[----:B-1----:R1:W2:Y:S02]  /*8c90*/  SYNCS.PHASECHK.TRANS64.TRYWAIT P2, [R0+URZ+0x138], R6 ;  /* 0x00013806000075a7 */ /* 0x0022a400080411ff */
[----:B--2---:R-:W-:Y:S05]  /*8ca0*/  @!P2 NANOSLEEP.SYNCS 0x989680 ;  /* 0x009896800000a95d */ /* 0x004fea0003900000 */
[----:B------:R-:W2:Y:S02]  /*8cb0*/  @!P2 SYNCS.PHASECHK.TRANS64 P2, [R0+URZ+0x138], R6 ;  /* 0x000138060000a5a7 */ /* 0x000ea400080410ff */
[----:B--2---:R-:W-:Y:S05]  /*8cc0*/  @!P2 BRA `(.L_x_180) ;  /* 0xfffffffc00f0a947 */ /* 0x004fea000383ffff */
[----:B------:R-:W-:Y:S05]  /*8cd0*/  BRA `(.L_x_91) ;  /* 0xffffffc000607947 */ /* 0x000fea000383ffff */
.L_x_95:
[----:B------:R-:W-:Y:S07]  /*8ce0*/  MOV R0, UR21 ;  /* 0x0000001500007c02 */ /* 0x000fee0008000f00 */
.L_x_181:
[----:B-1----:R1:W2:Y:S02]  /*8cf0*/  SYNCS.PHASECHK.TRANS64.TRYWAIT P0, [R0+URZ+0x120], R9 ;  /* 0x00012009000075a7 */ /* 0x0022a400080011ff */
[----:B--2---:R-:W-:Y:S05]  /*8d00*/  @!P0 NANOSLEEP.SYNCS 0x989680 ;  /* 0x009896800000895d */ /* 0x004fea0003900000 */
[----:B------:R-:W2:Y:S02]  /*8d10*/  @!P0 SYNCS.PHASECHK.TRANS64 P0, [R0+URZ+0x120], R9 ;  /* 0x00012009000085a7 */ /* 0x000ea400080010ff */
[----:B--2---:R-:W-:Y:S05]  /*8d20*/  @!P0 BRA `(.L_x_181) ;  /* 0xfffffffc00f08947 */ /* 0x004fea000383ffff */
[----:B------:R-:W-:Y:S05]  /*8d30*/  BRA `(.L_x_182) ;  /* 0xffffffc000bc7947 */ /* 0x000fea000383ffff */
.L_x_96:
[----:B------:R-:W-:Y:S07]  /*8d40*/  MOV R0, UR21 ;  /* 0x0000001500007c02 */ /* 0x000fee0008000f00 */
.L_x_183:
[----:B-1----:R1:W2:Y:S02]  /*8d50*/  SYNCS.PHASECHK.TRANS64.TRYWAIT P0, [R0+URZ+0x128], R9 ;  /* 0x00012809000075a7 */ /* 0x0022a400080011ff */
[----:B--2---:R-:W-:Y:S05]  /*8d60*/  @!P0 NANOSLEEP.SYNCS 0x989680 ;  /* 0x009896800000895d */ /* 0x004fea0003900000 */
[----:B------:R-:W2:Y:S02]  /*8d70*/  @!P0 SYNCS.PHASECHK.TRANS64 P0, [R0+URZ+0x128], R9 ;  /* 0x00012809000085a7 */ /* 0x000ea400080010ff */
[----:B--2---:R-:W-:Y:S05]  /*8d80*/  @!P0 BRA `(.L_x_183) ;  /* 0xfffffffc00f08947 */ /* 0x004fea000383ffff */
[----:B------:R-:W-:Y:S05]  /*8d90*/  BRA `(.L_x_184) ;  /* 0xffffffc000f87947 */ /* 0x000fea000383ffff */
.L_x_98:
[----:B------:R-:W-:-:S07]  /*8da0*/  MOV R0, UR21 ;  /* 0x0000001500007c02 */ /* 0x000fce0008000f00 */
.L_x_185:
[----:B-1----:R1:W3:Y:S02]  /*8db0*/  SYNCS.PHASECHK.TRANS64.TRYWAIT P0, [R0+URZ+0x120], R2 ;  /* 0x00012002000075a7 */ /* 0x0022e400080011ff */
[----:B---3--:R-:W-:Y:S05]  /*8dc0*/  @!P0 NANOSLEEP.SYNCS 0x989680 ;  /* 0x009896800000895d */ /* 0x008fea0003900000 */
[----:B------:R-:W3:Y:S02]  /*8dd0*/  @!P0 SYNCS.PHASECHK.TRANS64 P0, [R0+URZ+0x120], R2 ;  /* 0x00012002000085a7 */ /* 0x000ee400080010ff */
[----:B---3--:R-:W-:Y:S05]  /*8de0*/  @!P0 BRA `(.L_x_185) ;  /* 0xfffffffc00f08947 */ /* 0x008fea000383ffff */
[----:B------:R-:W-:Y:S05]  /*8df0*/  BRA `(.L_x_186) ;  /* 0xffffffc4006c7947 */ /* 0x000fea000383ffff */
.L_x_100:
[----:B-1----:R1:W2:Y:S02]  /*8e00*/  SYNCS.PHASECHK.TRANS64.TRYWAIT P0, [R3+URZ+0x140], R0 ;  /* 0x00014000030075a7 */ /* 0x0022a400080011ff */
[----:B--2---:R-:W-:Y:S05]  /*8e10*/  @!P0 NANOSLEEP.SYNCS 0x989680 ;  /* 0x009896800000895d */ /* 0x004fea0003900000 */
[----:B------:R-:W2:Y:S02]  /*8e20*/  @!P0 SYNCS.PHASECHK.TRANS64 P0, [R3+URZ+0x140], R0 ;  /* 0x00014000030085a7 */ /* 0x000ea400080010ff */
[----:B--2---:R-:W-:Y:S05]  /*8e30*/  @!P0 BRA `(.L_x_100) ;  /* 0xfffffffc00f08947 */ /* 0x004fea000383ffff */
[----:B------:R-:W-:Y:S05]  /*8e40*/  BRA `(.L_x_187) ;  /* 0xffffffc8002c7947 */ /* 0x000fea000383ffff */
.L_x_111:
[----:B-1----:R1:W2:Y:S02]  /*8e50*/  SYNCS.PHASECHK.TRANS64.TRYWAIT P1, [R3+URZ+0x110], R0 ;  /* 0x00011000030075a7 */ /* 0x0022a400080211ff */
[----:B--2---:R-:W-:Y:S05]  /*8e60*/  @!P1 NANOSLEEP.SYNCS 0x989680 ;  /* 0x009896800000995d */ /* 0x004fea0003900000 */
[----:B------:R-:W2:Y:S02]  /*8e70*/  @!P1 SYNCS.PHASECHK.TRANS64 P1, [R3+URZ+0x110], R0 ;  /* 0x00011000030095a7 */ /* 0x000ea400080210ff */
[----:B--2---:R-:W-:Y:S05]  /*8e80*/  @!P1 BRA `(.L_x_111) ;  /* 0xfffffffc00f09947 */ /* 0x004fea000383ffff */
[----:B------:R-:W-:Y:S05]  /*8e90*/  BRA `(.L_x_110) ;  /* 0xffffffd4009c7947 */ /* 0x000fea000383ffff */
.L_x_113:
[----:B-1----:R1:W2:Y:S02]  /*8ea0*/  SYNCS.PHASECHK.TRANS64.TRYWAIT P0, [R43+URZ+0x160], R4 ;  /* 0x000160042b0075a7 */ /* 0x0022a400080011ff */
[----:B--2---:R-:W-:Y:S05]  /*8eb0*/  @!P0 NANOSLEEP.SYNCS 0x989680 ;  /* 0x009896800000895d */ /* 0x004fea0003900000 */
[----:B------:R-:W2:Y:S02]  /*8ec0*/  @!P0 SYNCS.PHASECHK.TRANS64 P0, [R43+URZ+0x160], R4 ;  /* 0x000160042b0085a7 */ /* 0x000ea400080010ff */
[----:B--2---:R-:W-:Y:S05]  /*8ed0*/  @!P0 BRA `(.L_x_113) ;  /* 0xfffffffc00f08947 */ /* 0x004fea000383ffff */
[----:B------:R-:W-:Y:S05]  /*8ee0*/  BRA `(.L_x_112) ;  /* 0xffffffd400f07947 */ /* 0x000fea000383ffff */
.L_x_121:
[----:B--2---:R2:W3:Y:S02]  /*8ef0*/  SYNCS.PHASECHK.TRANS64.TRYWAIT P0, [R3+URZ+0x110], R0 ;  /* 0x00011000030075a7 */ /* 0x0044e400080011ff */
[----:B---3--:R-:W-:Y:S05]  /*8f00*/  @!P0 NANOSLEEP.SYNCS 0x989680 ;  /* 0x009896800000895d */ /* 0x008fea0003900000 */
[----:B------:R-:W3:Y:S02]  /*8f10*/  @!P0 SYNCS.PHASECHK.TRANS64 P0, [R3+URZ+0x110], R0 ;  /* 0x00011000030085a7 */ /* 0x000ee400080010ff */
[----:B---3--:R-:W-:Y:S05]  /*8f20*/  @!P0 BRA `(.L_x_121) ;  /* 0xfffffffc00f08947 */ /* 0x008fea000383ffff */
[----:B------:R-:W-:Y:S05]  /*8f30*/  BRA `(.L_x_120) ;  /* 0xffffffe000e47947 */ /* 0x000fea000383ffff */
        .weak           $__internal_0_$__cuda_sm10x_tcgen05_guardrail_trap_col_being_dealloced_not_returned_by_alloc
        .type           $__internal_0_$__cuda_sm10x_tcgen05_guardrail_trap_col_being_dealloced_not_returned_by_alloc,@function
        .size           $__internal_0_$__cuda_sm10x_tcgen05_guardrail_trap_col_being_dealloced_not_returned_by_alloc,($__internal_1_$__cuda_sm10x_tcgen05_guardrail_trap_phase_invalid_during_alloc - $__internal_0_$__cuda_sm10x_tcgen05_guardrail_trap_col_being_dealloced_not_returned_by_alloc)
$__internal_0_$__cuda_sm10x_tcgen05_guardrail_trap_col_being_dealloced_not_returned_by_alloc:
[----:B------:R-:W-:Y:S05]  /*8f40*/  BPT.TRAP 0x1 ;  /* 0x000000040000795c */ /* 0x000fea0000300000 */
[----:B------:R-:W-:-:S04]  /*8f50*/  HFMA2 R3, -RZ, RZ, 0, 0 ;  /* 0x00000000ff037431 */ /* 0x000fc800000001ff */
[----:B------:R-:W-:Y:S05]  /*8f60*/  RET.REL.NODEC R2 `(_ZN7cutlass13device_kernelINS_4gemm6kernel13GemmUniversalIN4cute5tupleIJiiiiEEENS1_10collective13CollectiveMmaINS1_35MainloopSm100TmaUmmaWarpSpecializedILi17ELi2ELi4ENS5_IJNS4_1CILi1EEENSA_ILi2EEESB_EEEEENS5_IJNSA_ILi64EEENSA_ILi128EEESF_EEEaNS5_IJlSB_lEEEaSI_NS4_8TiledMMAINS4_8MMA_AtomIJNS4_15SM100_MMA_S8_SSIaaiLi64ELi128ELNS4_4UMMA5MajorE0ELSN_0ELNSM_8SaturateE0EEEEEENS4_6LayoutINS5_IJSB_SB_SB_EEENS5_IJNSA_ILi0EEEST_ST_EEEEENS5_IJNS4_10UnderscoreESW_SW_EEEEENS4_23SM90_TMA_LOAD_MULTICASTENS4_14ComposedLayoutINS4_7SwizzleILi2ELi4ELi3EEENS4_18smem_ptr_flag_bitsILi8EEENSR_INS5_IJNSA_ILi8EEESF_EEENS5_IJSF_SB_EEEEEEEvNS4_8identityENS4_13SM90_TMA_LOADES19_vS1A_EENS_8epilogue10collective18CollectiveEpilogueINS1D_23Sm100TmaWarpSpecializedILi2ELi2ELi32ELb0ELb0EEEJSH_NS5_IJNSR_ISF_SB_EES1I_EEEaSI_aSI_NS1D_6fusion15FusionCallbacksIS1H_NS1K_17LinearCombinationIaiaiLNS_15FloatRoundStyleE2EEESH_S1J_JEEENS4_5SM1004TMEM4LOAD26SM100_TMEM_LOAD_16dp32b32xES1B_S19_NS4_39AutoVectorizingCopyWithAssumedAlignmentILi128EEENS4_14SM90_TMA_STOREES19_S1V_S1V_EEEvvEEEEvNT_6ParamsE) ;  /* 0xffffff7002247950 */ /* 0x000fea0003c3ffff */
        .weak           $__internal_1_$__cuda_sm10x_tcgen05_guardrail_trap_phase_invalid_during_alloc
        .type           $__internal_1_$__cuda_sm10x_tcgen05_guardrail_trap_phase_invalid_during_alloc,@function
        .size           $__internal_1_$__cuda_sm10x_tcgen05_guardrail_trap_phase_invalid_during_alloc,($__internal_2_$__cuda_sm10x_tcgen05_guardrail_trap_unallocated_columns_being_dealloced - $__internal_1_$__cuda_sm10x_tcgen05_guardrail_trap_phase_invalid_during_alloc)
$__internal_1_$__cuda_sm10x_tcgen05_guardrail_trap_phase_invalid_during_alloc:
[----:B------:R-:W-:Y:S05]  /*8f70*/  BPT.TRAP 0x1 ;  /* 0x000000040000795c */ /* 0x000fea0000300000 */
[----:B------:R-:W-:-:S04]  /*8f80*/  MOV R5, 0x0 ;  /* 0x0000000000057802 */ /* 0x000fc80000000f00 */
[----:B------:R-:W-:Y:S05]  /*8f90*/  RET.REL.NODEC R4 `(_ZN7cutlass13device_kernelINS_4gemm6kernel13GemmUniversalIN4cute5tupleIJiiiiEEENS1_10collective13CollectiveMmaINS1_35MainloopSm100TmaUmmaWarpSpecializedILi17ELi2ELi4ENS5_IJNS4_1CILi1EEENSA_ILi2EEESB_EEEEENS5_IJNSA_ILi64EEENSA_ILi128EEESF_EEEaNS5_IJlSB_lEEEaSI_NS4_8TiledMMAINS4_8MMA_AtomIJNS4_15SM100_MMA_S8_SSIaaiLi64ELi128ELNS4_4UMMA5MajorE0ELSN_0ELNSM_8SaturateE0EEEEEENS4_6LayoutINS5_IJSB_SB_SB_EEENS5_IJNSA_ILi0EEEST_ST_EEEEENS5_IJNS4_10UnderscoreESW_SW_EEEEENS4_23SM90_TMA_LOAD_MULTICASTENS4_14ComposedLayoutINS4_7SwizzleILi2ELi4ELi3EEENS4_18smem_ptr_flag_bitsILi8EEENSR_INS5_IJNSA_ILi8EEESF_EEENS5_IJSF_SB_EEEEEEEvNS4_8identityENS4_13SM90_TMA_LOADES19_vS1A_EENS_8epilogue10collective18CollectiveEpilogueINS1D_23Sm100TmaWarpSpecializedILi2ELi2ELi32ELb0ELb0EEEJSH_NS5_IJNSR_ISF_SB_EES1I_EEEaSI_aSI_NS1D_6fusion15FusionCallbacksIS1H_NS1K_17LinearCombinationIaiaiLNS_15FloatRoundStyleE2EEESH_S1J_JEEENS4_5SM1004TMEM4LOAD26SM100_TMEM_LOAD_16dp32b32xES1B_S19_NS4_39AutoVectorizingCopyWithAssumedAlignmentILi128EEENS4_14SM90_TMA_STOREES19_S1V_S1V_EEEvvEEEEvNT_6ParamsE) ;  /* 0xffffff7004187950 */ /* 0x000fea0003c3ffff */
        .weak           $__internal_2_$__cuda_sm10x_tcgen05_guardrail_trap_unallocated_columns_being_dealloced
        .type           $__internal_2_$__cuda_sm10x_tcgen05_guardrail_trap_unallocated_columns_being_dealloced,@function
        .size           $__internal_2_$__cuda_sm10x_tcgen05_guardrail_trap_unallocated_columns_being_dealloced,(.L_x_189 - $__internal_2_$__cuda_sm10x_tcgen05_guardrail_trap_unallocated_columns_being_dealloced)
$__internal_2_$__cuda_sm10x_tcgen05_guardrail_trap_unallocated_columns_being_dealloced:
[----:B------:R-:W-:Y:S05]  /*8fa0*/  BPT.TRAP 0x1 ;  /* 0x000000040000795c */ /* 0x000fea0000300000 */
[----:B------:R-:W-:-:S04]  /*8fb0*/  HFMA2 R3, -RZ, RZ, 0, 0 ;  /* 0x00000000ff037431 */ /* 0x000fc800000001ff */
[----:B------:R-:W-:Y:S05]  /*8fc0*/  RET.REL.NODEC R2 `(_ZN7cutlass13device_kernelINS_4gemm6kernel13GemmUniversalIN4cute5tupleIJiiiiEEENS1_10collective13CollectiveMmaINS1_35MainloopSm100TmaUmmaWarpSpecializedILi17ELi2ELi4ENS5_IJNS4_1CILi1EEENSA_ILi2EEESB_EEEEENS5_IJNSA_ILi64EEENSA_ILi128EEESF_EEEaNS5_IJlSB_lEEEaSI_NS4_8TiledMMAINS4_8MMA_AtomIJNS4_15SM100_MMA_S8_SSIaaiLi64ELi128ELNS4_4UMMA5MajorE0ELSN_0ELNSM_8SaturateE0EEEEEENS4_6LayoutINS5_IJSB_SB_SB_EEENS5_IJNSA_ILi0EEEST_ST_EEEEENS5_IJNS4_10UnderscoreESW_SW_EEEEENS4_23SM90_TMA_LOAD_MULTICASTENS4_14ComposedLayoutINS4_7SwizzleILi2ELi4ELi3EEENS4_18smem_ptr_flag_bitsILi8EEENSR_INS5_IJNSA_ILi8EEESF_EEENS5_IJSF_SB_EEEEEEEvNS4_8identityENS4_13SM90_TMA_LOADES19_vS1A_EENS_8epilogue10collective18CollectiveEpilogueINS1D_23Sm100TmaWarpSpecializedILi2ELi2ELi32ELb0ELb0EEEJSH_NS5_IJNSR_ISF_SB_EES1I_EEEaSI_aSI_NS1D_6fusion15FusionCallbacksIS1H_NS1K_17LinearCombinationIaiaiLNS_15FloatRoundStyleE2EEESH_S1J_JEEENS4_5SM1004TMEM4LOAD26SM100_TMEM_LOAD_16dp32b32xES1B_S19_NS4_39AutoVectorizingCopyWithAssumedAlignmentILi128EEENS4_14SM90_TMA_STOREES19_S1V_S1V_EEEvvEEEEvNT_6ParamsE) ;  /* 0xffffff70020c7950 */ /* 0x000fea0003c3ffff */
.L_x_188:
[----:B------:R-:W-:-:S00]  /*8fd0*/  BRA `(.L_x_188) ;  /* 0xfffffffc00fc7947 */ /* 0x000fc0000383ffff */
[----:B------:R-:W-:-:S00]  /*8fe0*/  NOP ;  /* 0x0000000000007918 */ /* 0x000fc00000000000 */
        /* <DEDUP_REMOVED lines=9> */
.L_x_189:


//--------------------- .nv.global.init           --------------------------
	.section	.nv.global.init,"aw",@progbits
.nv.global.init:
	.type		$str$27,@object
	.size		$str$27,($str$28 - $str$27)
$str$27:
        /*0000*/ 	.byte	0x28, 0x61, 0x64, 0x64, 0x72, 0x65, 0x73, 0x73, 0x20, 0x26, 0x20, 0x6d, 0x61, 0x73, 0x6b, 0x29
        /*0010*/ 	.byte	0x20, 0x3d, 0x3d, 0x20, 0x30, 0x00
	.type		$str$28,@object
	.size		$str$28,($str$26 - $str$28)
$str$28:
        /*0016*/ 	.byte	0x2f, 0x74, 0x6d, 0x70, 0x2f, 0x63, 0x75, 0x74, 0x6c, 0x61, 0x73, 0x73, 0x5f, 0x73, 0x77, 0x65
        /*0026*/ 	.byte	0x65, 0x70, 0x5f, 0x73, 0x72, 0x63, 0x2f, 0x69, 0x6e, 0x63, 0x6c, 0x75, 0x64, 0x65, 0x2f, 0x63
        /*0036*/ 	.byte	0x75, 0x74, 0x65, 0x2f, 0x70, 0x6f, 0x69, 0x6e, 0x74, 0x65, 0x72, 0x5f, 0x66, 0x6c, 0x61, 0x67
        /*0046*/ 	.byte	0x67, 0x65, 0x64, 0x2e, 0x68, 0x70, 0x70, 0x00
	.type		$str$26,@object
	.size		$str$26,($str$25 - $str$26)
$str$26:
        /*004e*/ 	.byte	0x2f, 0x74, 0x6d, 0x70, 0x2f, 0x63, 0x75, 0x74, 0x6c, 0x61, 0x73, 0x73, 0x5f, 0x73, 0x77, 0x65
        /*005e*/ 	.byte	0x65, 0x70, 0x5f, 0x73, 0x72, 0x63, 0x2f, 0x69, 0x6e, 0x63, 0x6c, 0x75, 0x64, 0x65, 0x2f, 0x63
        /*006e*/ 	.byte	0x75, 0x74, 0x65, 0x2f, 0x61, 0x74, 0x6f, 0x6d, 0x2f, 0x63, 0x6f, 0x70, 0x79, 0x5f, 0x74, 0x72
        /*007e*/ 	.byte	0x61, 0x69, 0x74, 0x73, 0x5f, 0x73, 0x6d, 0x31, 0x30, 0x30, 0x2e, 0x68, 0x70, 0x70, 0x00
	.type		$str$25,@object
	.size		$str$25,(__unnamed_1 - $str$25)
$str$25:
        /*008d*/ 	.byte	0x28, 0x28, 0x75, 0x69, 0x6e, 0x74, 0x33, 0x32, 0x5f, 0x74, 0x28, 0x74, 0x68, 0x72, 0x65, 0x61
        /*009d*/ 	.byte	0x64, 0x49, 0x64, 0x78, 0x2e, 0x78, 0x29, 0x20, 0x2f, 0x20, 0x33, 0x32, 0x29, 0x20, 0x25, 0x20
        /*00ad*/ 	.byte	0x34, 0x29, 0x20, 0x3d, 0x3d, 0x20, 0x28, 0x28, 0x28, 0x74, 0x6d, 0x65, 0x6d, 0x5f, 0x61, 0x64
        /*00bd*/ 	.byte	0x64, 0x72, 0x20, 0x3e, 0x3e, 0x20, 0x31, 0x36, 0x29, 0x20, 0x2f, 0x20, 0x33, 0x32, 0x29, 0x20
        /*00cd*/ 	.byte	0x25, 0x20, 0x34, 0x29, 0x00
	.type		__unnamed_1,@object
	.size		__unnamed_1,(__unnamed_2 - __unnamed_1)
__unnamed_1:
        /*00d2*/ 	.byte	0x61, 0x75, 0x74, 0x6f, 0x20, 0x63, 0x75, 0x74, 0x65, 0x3a, 0x3a, 0x61, 0x73, 0x5f, 0x70, 0x6f
        /* <DEDUP_REMOVED lines=24> */
        /*0262*/ 	.byte	0x00
	.type		__unnamed_2,@object
	.size		__unnamed_2,(.L_2 - __unnamed_2)
__unnamed_2:
        /* <DEDUP_REMOVED lines=41> */
.L_2:


//--------------------- .nv.shared._ZN7cutlass13device_kernelINS_4gemm6kernel13GemmUniversalIN4cute5tupleIJiiiiEEENS1_10collective13CollectiveMmaINS1_35MainloopSm100TmaUmmaWarpSpecializedILi17ELi2ELi4ENS5_IJNS4_1CILi1EEENSA_ILi2EEESB_EEEEENS5_IJNSA_ILi64EEENSA_ILi128EEESF_EEEaNS5_IJlSB_lEEEaSI_NS4_8TiledMMAINS4_8MMA_AtomIJNS4_15SM100_MMA_S8_SSIaaiLi64ELi128ELNS4_4UMMA5MajorE0ELSN_0ELNSM_8SaturateE0EEEEEENS4_6LayoutINS5_IJSB_SB_SB_EEENS5_IJNSA_ILi0EEEST_ST_EEEEENS5_IJNS4_10UnderscoreESW_SW_EEEEENS4_23SM90_TMA_LOAD_MULTICASTENS4_14ComposedLayoutINS4_7SwizzleILi2ELi4ELi3EEENS4_18smem_ptr_flag_bitsILi8EEENSR_INS5_IJNSA_ILi8EEESF_EEENS5_IJSF_SB_EEEEEEEvNS4_8identityENS4_13SM90_TMA_LOADES19_vS1A_EENS_8epilogue10collective18CollectiveEpilogueINS1D_23Sm100TmaWarpSpecializedILi2ELi2ELi32ELb0ELb0EEEJSH_NS5_IJNSR_ISF_SB_EES1I_EEEaSI_aSI_NS1D_6fusion15FusionCallbacksIS1H_NS1K_17LinearCombinationIaiaiLNS_15FloatRoundStyleE2EEESH_S1J_JEEENS4_5SM1004TMEM4LOAD26SM100_TMEM_LOAD_16dp32b32xES1B_S19_NS4_39AutoVectorizingCopyWithAssumedAlignmentILi128EEENS4_14SM90_TMA_STOREES19_S1V_S1V_EEEvvEEEEvNT_6ParamsE --------------------------
	.section	.nv.shared._ZN7cutlass13device_kernelINS_4gemm6kernel13GemmUniversalIN4cute5tupleIJiiiiEEENS1_10collective13CollectiveMmaINS1_35MainloopSm100TmaUmmaWarpSpecializedILi17ELi2ELi4ENS5_IJNS4_1CILi1EEENSA_ILi2EEESB_EEEEENS5_IJNSA_ILi64EEENSA_ILi128EEESF_EEEaNS5_IJlSB_lEEEaSI_NS4_8TiledMMAINS4_8MMA_AtomIJNS4_15SM100_MMA_S8_SSIaaiLi64ELi128ELNS4_4UMMA5MajorE0ELSN_0ELNSM_8SaturateE0EEEEEENS4_6LayoutINS5_IJSB_SB_SB_EEENS5_IJNSA_ILi0EEEST_ST_EEEEENS5_IJNS4_10UnderscoreESW_SW_EEEEENS4_23SM90_TMA_LOAD_MULTICASTENS4_14ComposedLayoutINS4_7SwizzleILi2ELi4ELi3EEENS4_18smem_ptr_flag_bitsILi8EEENSR_INS5_IJNSA_ILi8EEESF_EEENS5_IJSF_SB_EEEEEEEvNS4_8identityENS4_13SM90_TMA_LOADES19_vS1A_EENS_8epilogue10collective18CollectiveEpilogueINS1D_23Sm100TmaWarpSpecializedILi2ELi2ELi32ELb0ELb0EEEJSH_NS5_IJNSR_ISF_SB_EES1I_EEEaSI_aSI_NS1D_6fusion15FusionCallbacksIS1H_NS1K_17LinearCombinationIaiaiLNS_15FloatRoundStyleE2EEESH_S1J_JEEENS4_5SM1004TMEM4LOAD26SM100_TMEM_LOAD_16dp32b32xES1B_S19_NS4_39AutoVectorizingCopyWithAssumedAlignmentILi128EEENS4_14SM90_TMA_STOREES19_S1V_S1V_EEEvvEEEEvNT_6ParamsE,"aw",@nobits
	.sectionflags	@""
	.align	16
	.zero		1024


//--------------------- .nv.shared.reserved.0     --------------------------
	.section	.nv.shared.reserved.0,"aw",@nobits
	.weak		__nv_reservedSMEM_offset_0_alias
	.size		__nv_reservedSMEM_offset_0_alias, 0, 64
	.other		__nv_reservedSMEM_offset_0_alias,@"STO_CUDA_RESERVED_SHARED STV_DEFAULT"
__nv_reservedSMEM_offset_0_alias:
	.zero		0
.nv.shared.reserved.0:
	.zero		64
	.weak		__nv_reservedSMEM_tcgen05_partition
	.type		__nv_reservedSMEM_tcgen05_partition,@object
	.size		__nv_reservedSMEM_tcgen05_partition,(.L_0 - __nv_reservedSMEM_tcgen05_partition)
__nv_reservedSMEM_tcgen05_partition:
	.zero		32
.L_0:


//--------------------- .nv.global                --------------------------
	.section	.nv.global,"aw",@nobits
.nv.global:
	.type		_ZN39_INTERNAL_8fdcfcf6_4_k_cu_06bd200a_88744cute1_E,@object
	.size		_ZN39_INTERNAL_8fdcfcf6_4_k_cu_06bd200a_88744cute1_E,(_ZN39_INTERNAL_8fdcfcf6_4_k_cu_06bd200a_88744cuda3std3__45__cpo6cbeginE - _ZN39_INTERNAL_8fdcfcf6_4_k_cu_06bd200a_88744cute1_E)
_ZN39_INTERNAL_8fdcfcf6_4_k_cu_06bd200a_88744cute1_E:
	.zero		1
	.type		_ZN39_INTERNAL_8fdcfcf6_4_k_cu_06bd200a_88744cuda3std3__45__cpo6cbeginE,@object
	.size		_ZN39_INTERNAL_8fdcfcf6_4_k_cu_06bd200a_88744cuda3std3__45__cpo6cbeginE,(_ZN39_INTERNAL_8fdcfcf6_4_k_cu_06bd200a_88744cuda3std3__48in_placeE - _ZN39_INTERNAL_8fdcfcf6_4_k_cu_06bd200a_88744cuda3std3__45__cpo6cbeginE)
_ZN39_INTERNAL_8fdcfcf6_4_k_cu_06bd200a_88744cuda3std3__45__cpo6cbeginE:
	.zero		1
	.type		_ZN39_INTERNAL_8fdcfcf6_4_k_cu_06bd200a_88744cuda3std3__48in_placeE,@object
	.size		_ZN39_INTERNAL_8fdcfcf6_4_k_cu_06bd200a_88744cuda3std3__48in_placeE,(_ZN39_INTERNAL_8fdcfcf6_4_k_cu_06bd200a_88744cuda3std6ranges3__45__cpo9iter_moveE - _ZN39_INTERNAL_8fdcfcf6_4_k_cu_06bd200a_88744cuda3std3__48in_placeE)
_ZN39_INTERNAL_8fdcfcf6_4_k_cu_06bd200a_88744cuda3std3__48in_placeE:
	.zero		1
	.type		_ZN39_INTERNAL_8fdcfcf6_4_k_cu_06bd200a_88744cuda3std6ranges3__45__cpo9iter_moveE,@object
	.size		_ZN39_INTERNAL_8fdcfcf6_4_k_cu_06bd200a_88744cuda3std6ranges3__45__cpo9iter_moveE,(_ZN39_INTERNAL_8fdcfcf6_4_k_cu_06bd200a_88744cuda3std3__45__cpo5beginE - _ZN39_INTERNAL_8fdcfcf6_4_k_cu_06bd200a_88744cuda3std6ranges3__45__cpo9iter_moveE)
_ZN39_INTERNAL_8fdcfcf6_4_k_cu_06bd200a_88744cuda3std6ranges3__45__cpo9iter_moveE:
	.zero		1
	.type		_ZN39_INTERNAL_8fdcfcf6_4_k_cu_06bd200a_88744cuda3std3__45__cpo5beginE,@object
	.size		_ZN39_INTERNAL_8fdcfcf6_4_k_cu_06bd200a_88744cuda3std3__45__cpo5beginE,(_ZN39_INTERNAL_8fdcfcf6_4_k_cu_06bd200a_88744cuda3std3__441_GLOBAL__N__8fdcfcf6_4_k_cu_06bd200a_88746ignoreE - _ZN39_INTERNAL_8fdcfcf6_4_k_cu_06bd200a_88744cuda3std3__45__cpo5beginE)
_ZN39_INTERNAL_8fdcfcf6_4_k_cu_06bd200a_88744cuda3std3__45__cpo5beginE:
	.zero		1
	.type		_ZN39_INTERNAL_8fdcfcf6_4_k_cu_06bd200a_88744cuda3std3__441_GLOBAL__N__8fdcfcf6_4_k_cu_06bd200a_88746ignoreE,@object
	.size		_ZN39_INTERNAL_8fdcfcf6_4_k_cu_06bd200a_88744cuda3std3__441_GLOBAL__N__8fdcfcf6_4_k_cu_06bd200a_88746ignoreE,(_ZN39_INTERNAL_8fdcfcf6_4_k_cu_06bd200a_88744cute7productE - _ZN39_INTERNAL_8fdcfcf6_4_k_cu_06bd200a_88744cuda3std3__441_GLOBAL__N__8fdcfcf6_4_k_cu_06bd200a_88746ignoreE)
_ZN39_INTERNAL_8fdcfcf6_4_k_cu_06bd200a_88744cuda3std3__441_GLOBAL__N__8fdcfcf6_4_k_cu_06bd200a_88746ignoreE:
	.zero		1
	.type		_ZN39_INTERNAL_8fdcfcf6_4_k_cu_06bd200a_88744cute7productE,@object
	.size		_ZN39_INTERNAL_8fdcfcf6_4_k_cu_06bd200a_88744cute7productE,(_ZN39_INTERNAL_8fdcfcf6_4_k_cu_06bd200a_88744cuda3std3__45__cpo3endE - _ZN39_INTERNAL_8fdcfcf6_4_k_cu_06bd200a_88744cute7productE)
_ZN39_INTERNAL_8fdcfcf6_4_k_cu_06bd200a_88744cute7productE:
	.zero		1
	.type		_ZN39_INTERNAL_8fdcfcf6_4_k_cu_06bd200a_88744cuda3std3__45__cpo3endE,@object
	.size		_ZN39_INTERNAL_8fdcfcf6_4_k_cu_06bd200a_88744cuda3std3__45__cpo3endE,(_ZN39_INTERNAL_8fdcfcf6_4_k_cu_06bd200a_88744cuda3std3__419piecewise_constructE - _ZN39_INTERNAL_8fdcfcf6_4_k_cu_06bd200a_88744cuda3std3__45__cpo3endE)
_ZN39_INTERNAL_8fdcfcf6_4_k_cu_06bd200a_88744cuda3std3__45__cpo3endE:
	.zero		1
	.type		_ZN39_INTERNAL_8fdcfcf6_4_k_cu_06bd200a_88744cuda3std3__419piecewise_constructE,@object
	.size		_ZN39_INTERNAL_8fdcfcf6_4_k_cu_06bd200a_88744cuda3std3__419piecewise_constructE,(_ZN39_INTERNAL_8fdcfcf6_4_k_cu_06bd200a_88744cuda3std3__45__cpo4cendE - _ZN39_INTERNAL_8fdcfcf6_4_k_cu_06bd200a_88744cuda3std3__419piecewise_constructE)
_ZN39_INTERNAL_8fdcfcf6_4_k_cu_06bd200a_88744cuda3std3__419piecewise_constructE:
	.zero		1
	.type		_ZN39_INTERNAL_8fdcfcf6_4_k_cu_06bd200a_88744cuda3std3__45__cpo4cendE,@object
	.size		_ZN39_INTERNAL_8fdcfcf6_4_k_cu_06bd200a_88744cuda3std3__45__cpo4cendE,(_ZN39_INTERNAL_8fdcfcf6_4_k_cu_06bd200a_88744cuda3std6ranges3__45__cpo4swapE - _ZN39_INTERNAL_8fdcfcf6_4_k_cu_06bd200a_88744cuda3std3__45__cpo4cendE)
_ZN39_INTERNAL_8fdcfcf6_4_k_cu_06bd200a_88744cuda3std3__45__cpo4cendE:
	.zero		1
	.type		_ZN39_INTERNAL_8fdcfcf6_4_k_cu_06bd200a_88744cuda3std6ranges3__45__cpo4swapE,@object
	.size		_ZN39_INTERNAL_8fdcfcf6_4_k_cu_06bd200a_88744cuda3std6ranges3__45__cpo4swapE,(.L_10 - _ZN39_INTERNAL_8fdcfcf6_4_k_cu_06bd200a_88744cuda3std6ranges3__45__cpo4swapE)
_ZN39_INTERNAL_8fdcfcf6_4_k_cu_06bd200a_88744cuda3std6ranges3__45__cpo4swapE:
	.zero		1
.L_10:


//--------------------- .nv.constant0._ZN7cutlass13device_kernelINS_4gemm6kernel13GemmUniversalIN4cute5tupleIJiiiiEEENS1_10collective13CollectiveMmaINS1_35MainloopSm100TmaUmmaWarpSpecializedILi17ELi2ELi4ENS5_IJNS4_1CILi1EEENSA_ILi2EEESB_EEEEENS5_IJNSA_ILi64EEENSA_ILi128EEESF_EEEaNS5_IJlSB_lEEEaSI_NS4_8TiledMMAINS4_8MMA_AtomIJNS4_15SM100_MMA_S8_SSIaaiLi64ELi128ELNS4_4UMMA5MajorE0ELSN_0ELNSM_8SaturateE0EEEEEENS4_6LayoutINS5_IJSB_SB_SB_EEENS5_IJNSA_ILi0EEEST_ST_EEEEENS5_IJNS4_10UnderscoreESW_SW_EEEEENS4_23SM90_TMA_LOAD_MULTICASTENS4_14ComposedLayoutINS4_7SwizzleILi2ELi4ELi3EEENS4_18smem_ptr_flag_bitsILi8EEENSR_INS5_IJNSA_ILi8EEESF_EEENS5_IJSF_SB_EEEEEEEvNS4_8identityENS4_13SM90_TMA_LOADES19_vS1A_EENS_8epilogue10collective18CollectiveEpilogueINS1D_23Sm100TmaWarpSpecializedILi2ELi2ELi32ELb0ELb0EEEJSH_NS5_IJNSR_ISF_SB_EES1I_EEEaSI_aSI_NS1D_6fusion15FusionCallbacksIS1H_NS1K_17LinearCombinationIaiaiLNS_15FloatRoundStyleE2EEESH_S1J_JEEENS4_5SM1004TMEM4LOAD26SM100_TMEM_LOAD_16dp32b32xES1B_S19_NS4_39AutoVectorizingCopyWithAssumedAlignmentILi128EEENS4_14SM90_TMA_STOREES19_S1V_S1V_EEEvvEEEEvNT_6ParamsE --------------------------
	.section	.nv.constant0._ZN7cutlass13device_kernelINS_4gemm6kernel13GemmUniversalIN4cute5tupleIJiiiiEEENS1_10collective13CollectiveMmaINS1_35MainloopSm100TmaUmmaWarpSpecializedILi17ELi2ELi4ENS5_IJNS4_1CILi1EEENSA_ILi2EEESB_EEEEENS5_IJNSA_ILi64EEENSA_ILi128EEESF_EEEaNS5_IJlSB_lEEEaSI_NS4_8TiledMMAINS4_8MMA_AtomIJNS4_15SM100_MMA_S8_SSIaaiLi64ELi128ELNS4_4UMMA5MajorE0ELSN_0ELNSM_8SaturateE0EEEEEENS4_6LayoutINS5_IJSB_SB_SB_EEENS5_IJNSA_ILi0EEEST_ST_EEEEENS5_IJNS4_10UnderscoreESW_SW_EEEEENS4_23SM90_TMA_LOAD_MULTICASTENS4_14ComposedLayoutINS4_7SwizzleILi2ELi4ELi3EEENS4_18smem_ptr_flag_bitsILi8EEENSR_INS5_IJNSA_ILi8EEESF_EEENS5_IJSF_SB_EEEEEEEvNS4_8identityENS4_13SM90_TMA_LOADES19_vS1A_EENS_8epilogue10collective18CollectiveEpilogueINS1D_23Sm100TmaWarpSpecializedILi2ELi2ELi32ELb0ELb0EEEJSH_NS5_IJNSR_ISF_SB_EES1I_EEEaSI_aSI_NS1D_6fusion15FusionCallbacksIS1H_NS1K_17LinearCombinationIaiaiLNS_15FloatRoundStyleE2EEESH_S1J_JEEENS4_5SM1004TMEM4LOAD26SM100_TMEM_LOAD_16dp32b32xES1B_S19_NS4_39AutoVectorizingCopyWithAssumedAlignmentILi128EEENS4_14SM90_TMA_STOREES19_S1V_S1V_EEEvvEEEEvNT_6ParamsE,"a",@progbits
	.sectionflags	@""
	.align	4
.nv.constant0._ZN7cutlass13device_kernelINS_4gemm6kernel13GemmUniversalIN4cute5tupleIJiiiiEEENS1_10collective13CollectiveMmaINS1_35MainloopSm100TmaUmmaWarpSpecializedILi17ELi2ELi4ENS5_IJNS4_1CILi1EEENSA_ILi2EEESB_EEEEENS5_IJNSA_ILi64EEENSA_ILi128EEESF_EEEaNS5_IJlSB_lEEEaSI_NS4_8TiledMMAINS4_8MMA_AtomIJNS4_15SM100_MMA_S8_SSIaaiLi64ELi128ELNS4_4UMMA5MajorE0ELSN_0ELNSM_8SaturateE0EEEEEENS4_6LayoutINS5_IJSB_SB_SB_EEENS5_IJNSA_ILi0EEEST_ST_EEEEENS5_IJNS4_10UnderscoreESW_SW_EEEEENS4_23SM90_TMA_LOAD_MULTICASTENS4_14ComposedLayoutINS4_7SwizzleILi2ELi4ELi3EEENS4_18smem_ptr_flag_bitsILi8EEENSR_INS5_IJNSA_ILi8EEESF_EEENS5_IJSF_SB_EEEEEEEvNS4_8identityENS4_13SM90_TMA_LOADES19_vS1A_EENS_8epilogue10collective18CollectiveEpilogueINS1D_23Sm100TmaWarpSpecializedILi2ELi2ELi32ELb0ELb0EEEJSH_NS5_IJNSR_ISF_SB_EES1I_EEEaSI_aSI_NS1D_6fusion15FusionCallbacksIS1H_NS1K_17LinearCombinationIaiaiLNS_15FloatRoundStyleE2EEESH_S1J_JEEENS4_5SM1004TMEM4LOAD26SM100_TMEM_LOAD_16dp32b32xES1B_S19_NS4_39AutoVectorizingCopyWithAssumedAlignmentILi128EEENS4_14SM90_TMA_STOREES19_S1V_S1V_EEEvvEEEEvNT_6ParamsE:
	.zero		2944


//--------------------- SYMBOLS --------------------------

	.type		.nv.reservedSmem.offset0,@object
	.size		.nv.reservedSmem.offset0,0x4
	.type		.nv.reservedSmem.cap,@object
	.size		.nv.reservedSmem.cap,0x4
	.type		__assertfail,@function
